// auto-generated by cutlass_sweep.gemm — config: {"arch": "sm_100", "cluster_m": 1, "cluster_n": 1, "dtype": "bf16", "dtype_b": "bf16", "layout": "nt", "stages": 0, "tile_k": 64, "tile_m": 64, "tile_n": 160}
#include "cutlass/cutlass.h"
#include "cutlass/gemm/collective/collective_builder.hpp"
#include "cutlass/gemm/device/gemm_universal_adapter.h"
#include "cutlass/gemm/kernel/gemm_universal.hpp"
#include "cutlass/epilogue/collective/collective_builder.hpp"

using ElemA = cutlass::bfloat16_t;
using ElemB = cutlass::bfloat16_t;
using ElemCD = cutlass::bfloat16_t;
using Acc  = float;
using TileShape    = cute::Shape<cute::_64, cute::_160, cute::_64>;
using ClusterShape = cute::Shape<cute::_1, cute::_1, cute::_1>;

using CollectiveEpilogue = typename cutlass::epilogue::collective::CollectiveBuilder<
    cutlass::arch::Sm100, cutlass::arch::OpClassTensorOp,
    TileShape, ClusterShape,
    cutlass::epilogue::collective::EpilogueTileAuto,
    Acc, Acc,
    ElemCD, cutlass::layout::RowMajor, 128 / cutlass::sizeof_bits<ElemCD>::value,
    ElemCD, cutlass::layout::RowMajor, 128 / cutlass::sizeof_bits<ElemCD>::value,
    cutlass::epilogue::collective::EpilogueScheduleAuto
  >::CollectiveOp;

using CollectiveMainloop = typename cutlass::gemm::collective::CollectiveBuilder<
    cutlass::arch::Sm100, cutlass::arch::OpClassTensorOp,
    ElemA, cutlass::layout::RowMajor, 128 / cutlass::sizeof_bits<ElemA>::value,
    ElemB, cutlass::layout::ColumnMajor, 128 / cutlass::sizeof_bits<ElemB>::value,
    Acc,
    TileShape, ClusterShape,
    cutlass::gemm::collective::StageCountAutoCarveout<static_cast<int>(sizeof(typename CollectiveEpilogue::SharedStorage))>,
    cutlass::gemm::collective::KernelScheduleAuto
  >::CollectiveOp;

using GemmKernel = cutlass::gemm::kernel::GemmUniversal<
    cute::Shape<int,int,int,int>,
    CollectiveMainloop,
    CollectiveEpilogue
>;
using Gemm = cutlass::gemm::device::GemmUniversalAdapter<GemmKernel>;

// Force the device kernel symbol into the cubin without needing a host main.
auto* _anchor = &cutlass::device_kernel<GemmKernel>;


// ===== COMPILED SASS (sm_100a) =====

	.target	sm_100a

	.elftype	@"ET_EXEC"


//--------------------- .note.nv.tkinfo           --------------------------
	.section	.note.nv.tkinfo,"",@"SHT_NOTE"
	.sectionflags	@"SHF_NOTE_NV_TKINFO"
	.tkinfo
        /*0018*/ 	.word	0x00000002
        /*0030*/ 	.string	""
        /*0030*/ 	.string	"ptxas"
        /*0030*/ 	.string	"Cuda compilation tools, release 13.0, V13.0.88"
        /*0030*/ 	.string	"Build cuda_13.0.r13.0/compiler.36424714_0"
        /*0030*/ 	.string	"-arch sm_100a -m 64 "



//--------------------- .note.nv.cuinfo           --------------------------
	.section	.note.nv.cuinfo,"",@"SHT_NOTE"
	.sectionflags	@"SHF_NOTE_NV_CUINFO"
        /*0018*/ 	.short	0x0002
        /*001a*/ 	.short	0x0064
        /*001c*/ 	.short	0x0082
	.zero		2


//--------------------- .nv.info                  --------------------------
	.section	.nv.info,"",@"SHT_CUDA_INFO"
	.align	4


	//----- nvinfo : EIATTR_REGCOUNT
	.align		4
        /*0000*/ 	.byte	0x04, 0x2f
        /*0002*/ 	.short	(.L_19 - .L_18)
	.align		4
.L_18:
        /*0004*/ 	.word	index@(_ZN7cutlass13device_kernelINS_4gemm6kernel13GemmUniversalIN4cute5tupleIJiiiiEEENS1_10collective13CollectiveMmaINS1_35MainloopSm100TmaUmmaWarpSpecializedILi6ELi2ELi4ENS5_IJNS4_1CILi1EEESB_SB_EEEEENS5_IJNSA_ILi64EEENSA_ILi160EEESE_EEENS_10bfloat16_tENS5_IJlSB_lEEESH_SI_NS4_8TiledMMAINS4_8MMA_AtomIJNS4_20SM100_MMA_F16BF16_SSISH_SH_fLi64ELi160ELNS4_4UMMA5MajorE0ELSN_0ELNSM_7ScaleInE0ELSO_0EEEEEENS4_6LayoutISC_NS5_IJNSA_ILi0EEESS_SS_EEEEENS5_IJNS4_10UnderscoreESV_SV_EEEEENS4_13SM90_TMA_LOADENS4_14ComposedLayoutINS4_7SwizzleILi3ELi4ELi3EEENS4_18smem_ptr_flag_bitsILi16EEENSR_INS5_IJNSA_ILi8EEESE_EEENS5_IJSE_SB_EEEEEEEvNS4_8identityESY_S18_vS19_EENS_8epilogue10collective18CollectiveEpilogueINS1B_23Sm100TmaWarpSpecializedILi2ELi1ELi80ELb1ELb0EEEJSG_NS5_IJNSR_ISE_SB_EENSR_ISF_SB_EEEEESH_SI_SH_SI_NS1B_6fusion15FusionCallbacksIS1F_NS1J_17LinearCombinationISH_fSH_fLNS_15FloatRoundStyleE2EEESG_S1I_JEEENS4_5SM1004TMEM4LOAD26SM100_TMEM_LOAD_16dp256b4xESY_NSZ_INS10_ILi2ELi4ELi3EEES13_NSR_INS5_IJS14_NSA_ILi32EEEEEENS5_IJS1U_SB_EEEEEEENS4_17SM75_U32x4_LDSM_NENS4_14SM90_TMA_STOREES1Y_NS4_17SM90_U32x4_STSM_NENS4_39AutoVectorizingCopyWithAssumedAlignmentILi128EEEEEEvvEEEEvNT_6ParamsE)
        /*0008*/ 	.word	0x000000e0


	//----- nvinfo : EIATTR_FRAME_SIZE
	.align		4
.L_19:
        /*000c*/ 	.byte	0x04, 0x11
        /*000e*/ 	.short	(.L_21 - .L_20)
	.align		4
.L_20:
        /*0010*/ 	.word	index@($__internal_2_$__cuda_sm10x_tcgen05_guardrail_trap_unallocated_columns_being_dealloced)
        /*0014*/ 	.word	0x00000000


	//----- nvinfo : EIATTR_FRAME_SIZE
	.align		4
.L_21:
        /*0018*/ 	.byte	0x04, 0x11
        /*001a*/ 	.short	(.L_23 - .L_22)
	.align		4
.L_22:
        /*001c*/ 	.word	index@($__internal_1_$__cuda_sm10x_tcgen05_guardrail_trap_phase_invalid_during_alloc)
        /*0020*/ 	.word	0x00000000


	//----- nvinfo : EIATTR_FRAME_SIZE
	.align		4
.L_23:
        /*0024*/ 	.byte	0x04, 0x11
        /*0026*/ 	.short	(.L_25 - .L_24)
	.align		4
.L_24:
        /*0028*/ 	.word	index@($__internal_0_$__cuda_sm10x_tcgen05_guardrail_trap_col_being_dealloced_not_returned_by_alloc)
        /*002c*/ 	.word	0x00000000


	//----- nvinfo : EIATTR_FRAME_SIZE
	.align		4
.L_25:
        /*0030*/ 	.byte	0x04, 0x11
        /*0032*/ 	.short	(.L_27 - .L_26)
	.align		4
.L_26:
        /*0034*/ 	.word	index@(_ZN7cutlass13device_kernelINS_4gemm6kernel13GemmUniversalIN4cute5tupleIJiiiiEEENS1_10collective13CollectiveMmaINS1_35MainloopSm100TmaUmmaWarpSpecializedILi6ELi2ELi4ENS5_IJNS4_1CILi1EEESB_SB_EEEEENS5_IJNSA_ILi64EEENSA_ILi160EEESE_EEENS_10bfloat16_tENS5_IJlSB_lEEESH_SI_NS4_8TiledMMAINS4_8MMA_AtomIJNS4_20SM100_MMA_F16BF16_SSISH_SH_fLi64ELi160ELNS4_4UMMA5MajorE0ELSN_0ELNSM_7ScaleInE0ELSO_0EEEEEENS4_6LayoutISC_NS5_IJNSA_ILi0EEESS_SS_EEEEENS5_IJNS4_10UnderscoreESV_SV_EEEEENS4_13SM90_TMA_LOADENS4_14ComposedLayoutINS4_7SwizzleILi3ELi4ELi3EEENS4_18smem_ptr_flag_bitsILi16EEENSR_INS5_IJNSA_ILi8EEESE_EEENS5_IJSE_SB_EEEEEEEvNS4_8identityESY_S18_vS19_EENS_8epilogue10collective18CollectiveEpilogueINS1B_23Sm100TmaWarpSpecializedILi2ELi1ELi80ELb1ELb0EEEJSG_NS5_IJNSR_ISE_SB_EENSR_ISF_SB_EEEEESH_SI_SH_SI_NS1B_6fusion15FusionCallbacksIS1F_NS1J_17LinearCombinationISH_fSH_fLNS_15FloatRoundStyleE2EEESG_S1I_JEEENS4_5SM1004TMEM4LOAD26SM100_TMEM_LOAD_16dp256b4xESY_NSZ_INS10_ILi2ELi4ELi3EEES13_NSR_INS5_IJS14_NSA_ILi32EEEEEENS5_IJS1U_SB_EEEEEEENS4_17SM75_U32x4_LDSM_NENS4_14SM90_TMA_STOREES1Y_NS4_17SM90_U32x4_STSM_NENS4_39AutoVectorizingCopyWithAssumedAlignmentILi128EEEEEEvvEEEEvNT_6ParamsE)
        /*0038*/ 	.word	0x00000000


	//----- nvinfo : EIATTR_MIN_STACK_SIZE
	.align		4
.L_27:
        /*003c*/ 	.byte	0x04, 0x12
        /*003e*/ 	.short	(.L_29 - .L_28)
	.align		4
.L_28:
        /*0040*/ 	.word	index@(_ZN7cutlass13device_kernelINS_4gemm6kernel13GemmUniversalIN4cute5tupleIJiiiiEEENS1_10collective13CollectiveMmaINS1_35MainloopSm100TmaUmmaWarpSpecializedILi6ELi2ELi4ENS5_IJNS4_1CILi1EEESB_SB_EEEEENS5_IJNSA_ILi64EEENSA_ILi160EEESE_EEENS_10bfloat16_tENS5_IJlSB_lEEESH_SI_NS4_8TiledMMAINS4_8MMA_AtomIJNS4_20SM100_MMA_F16BF16_SSISH_SH_fLi64ELi160ELNS4_4UMMA5MajorE0ELSN_0ELNSM_7ScaleInE0ELSO_0EEEEEENS4_6LayoutISC_NS5_IJNSA_ILi0EEESS_SS_EEEEENS5_IJNS4_10UnderscoreESV_SV_EEEEENS4_13SM90_TMA_LOADENS4_14ComposedLayoutINS4_7SwizzleILi3ELi4ELi3EEENS4_18smem_ptr_flag_bitsILi16EEENSR_INS5_IJNSA_ILi8EEESE_EEENS5_IJSE_SB_EEEEEEEvNS4_8identityESY_S18_vS19_EENS_8epilogue10collective18CollectiveEpilogueINS1B_23Sm100TmaWarpSpecializedILi2ELi1ELi80ELb1ELb0EEEJSG_NS5_IJNSR_ISE_SB_EENSR_ISF_SB_EEEEESH_SI_SH_SI_NS1B_6fusion15FusionCallbacksIS1F_NS1J_17LinearCombinationISH_fSH_fLNS_15FloatRoundStyleE2EEESG_S1I_JEEENS4_5SM1004TMEM4LOAD26SM100_TMEM_LOAD_16dp256b4xESY_NSZ_INS10_ILi2ELi4ELi3EEES13_NSR_INS5_IJS14_NSA_ILi32EEEEEENS5_IJS1U_SB_EEEEEEENS4_17SM75_U32x4_LDSM_NENS4_14SM90_TMA_STOREES1Y_NS4_17SM90_U32x4_STSM_NENS4_39AutoVectorizingCopyWithAssumedAlignmentILi128EEEEEEvvEEEEvNT_6ParamsE)
        /*0044*/ 	.word	0x00000000
.L_29:


//--------------------- .nv.compat                --------------------------
	.section	.nv.compat,"",@"SHT_CUDA_COMPAT_INFO"
	.align	4
        /*0000*/ 	.byte	0x02, 0x09, 0x01, 0x00, 0x02, 0x02, 0x02, 0x00, 0x02, 0x05, 0x05, 0x00, 0x03, 0x07, 0x01, 0x01
        /*0010*/ 	.byte	0x02, 0x03, 0x01, 0x00, 0x02, 0x06, 0x01, 0x00, 0x04, 0x0b, 0x08, 0x00, 0x09, 0x00, 0x00, 0x00
        /*0020*/ 	.byte	0x00, 0x00, 0x00, 0x00


//--------------------- .nv.info._ZN7cutlass13device_kernelINS_4gemm6kernel13GemmUniversalIN4cute5tupleIJiiiiEEENS1_10collective13CollectiveMmaINS1_35MainloopSm100TmaUmmaWarpSpecializedILi6ELi2ELi4ENS5_IJNS4_1CILi1EEESB_SB_EEEEENS5_IJNSA_ILi64EEENSA_ILi160EEESE_EEENS_10bfloat16_tENS5_IJlSB_lEEESH_SI_NS4_8TiledMMAINS4_8MMA_AtomIJNS4_20SM100_MMA_F16BF16_SSISH_SH_fLi64ELi160ELNS4_4UMMA5MajorE0ELSN_0ELNSM_7ScaleInE0ELSO_0EEEEEENS4_6LayoutISC_NS5_IJNSA_ILi0EEESS_SS_EEEEENS5_IJNS4_10UnderscoreESV_SV_EEEEENS4_13SM90_TMA_LOADENS4_14ComposedLayoutINS4_7SwizzleILi3ELi4ELi3EEENS4_18smem_ptr_flag_bitsILi16EEENSR_INS5_IJNSA_ILi8EEESE_EEENS5_IJSE_SB_EEEEEEEvNS4_8identityESY_S18_vS19_EENS_8epilogue10collective18CollectiveEpilogueINS1B_23Sm100TmaWarpSpecializedILi2ELi1ELi80ELb1ELb0EEEJSG_NS5_IJNSR_ISE_SB_EENSR_ISF_SB_EEEEESH_SI_SH_SI_NS1B_6fusion15FusionCallbacksIS1F_NS1J_17LinearCombinationISH_fSH_fLNS_15FloatRoundStyleE2EEESG_S1I_JEEENS4_5SM1004TMEM4LOAD26SM100_TMEM_LOAD_16dp256b4xESY_NSZ_INS10_ILi2ELi4ELi3EEES13_NSR_INS5_IJS14_NSA_ILi32EEEEEENS5_IJS1U_SB_EEEEEEENS4_17SM75_U32x4_LDSM_NENS4_14SM90_TMA_STOREES1Y_NS4_17SM90_U32x4_STSM_NENS4_39AutoVectorizingCopyWithAssumedAlignmentILi128EEEEEEvvEEEEvNT_6ParamsE --------------------------
	.section	.nv.info._ZN7cutlass13device_kernelINS_4gemm6kernel13GemmUniversalIN4cute5tupleIJiiiiEEENS1_10collective13CollectiveMmaINS1_35MainloopSm100TmaUmmaWarpSpecializedILi6ELi2ELi4ENS5_IJNS4_1CILi1EEESB_SB_EEEEENS5_IJNSA_ILi64EEENSA_ILi160EEESE_EEENS_10bfloat16_tENS5_IJlSB_lEEESH_SI_NS4_8TiledMMAINS4_8MMA_AtomIJNS4_20SM100_MMA_F16BF16_SSISH_SH_fLi64ELi160ELNS4_4UMMA5MajorE0ELSN_0ELNSM_7ScaleInE0ELSO_0EEEEEENS4_6LayoutISC_NS5_IJNSA_ILi0EEESS_SS_EEEEENS5_IJNS4_10UnderscoreESV_SV_EEEEENS4_13SM90_TMA_LOADENS4_14ComposedLayoutINS4_7SwizzleILi3ELi4ELi3EEENS4_18smem_ptr_flag_bitsILi16EEENSR_INS5_IJNSA_ILi8EEESE_EEENS5_IJSE_SB_EEEEEEEvNS4_8identityESY_S18_vS19_EENS_8epilogue10collective18CollectiveEpilogueINS1B_23Sm100TmaWarpSpecializedILi2ELi1ELi80ELb1ELb0EEEJSG_NS5_IJNSR_ISE_SB_EENSR_ISF_SB_EEEEESH_SI_SH_SI_NS1B_6fusion15FusionCallbacksIS1F_NS1J_17LinearCombinationISH_fSH_fLNS_15FloatRoundStyleE2EEESG_S1I_JEEENS4_5SM1004TMEM4LOAD26SM100_TMEM_LOAD_16dp256b4xESY_NSZ_INS10_ILi2ELi4ELi3EEES13_NSR_INS5_IJS14_NSA_ILi32EEEEEENS5_IJS1U_SB_EEEEEEENS4_17SM75_U32x4_LDSM_NENS4_14SM90_TMA_STOREES1Y_NS4_17SM90_U32x4_STSM_NENS4_39AutoVectorizingCopyWithAssumedAlignmentILi128EEEEEEvvEEEEvNT_6ParamsE,"",@"SHT_CUDA_INFO"
	.sectionflags	@""
	.align	4


	//----- nvinfo : EIATTR_CUDA_API_VERSION
	.align		4
        /*0000*/ 	.byte	0x04, 0x37
        /*0002*/ 	.short	(.L_31 - .L_30)
.L_30:
        /*0004*/ 	.word	0x00000082


	//----- nvinfo : EIATTR_KPARAM_INFO
	.align		4
.L_31:
        /*0008*/ 	.byte	0x04, 0x17
        /*000a*/ 	.short	(.L_33 - .L_32)
.L_32:
        /*000c*/ 	.word	0x00000000
        /*0010*/ 	.short	0x0000
        /*0012*/ 	.short	0x0000
        /*0014*/ 	.byte	0x00, 0xf0, 0x01, 0x20


	//----- nvinfo : EIATTR_AT_ENTRY_FRAGMENTS
	.align		4
.L_33:
        /*0018*/ 	.byte	0x04, 0x4f
        /*001a*/ 	.short	(.L_35 - .L_34)


	//   ....[0]....
.L_34:
        /*001c*/ 	.word	0x00000006


	//----- nvinfo : EIATTR_RESERVED_SMEM_USED
	.align		4
.L_35:
        /*0020*/ 	.byte	0x01, 0x41
	.zero		2


	//----- nvinfo : EIATTR_SPARSE_MMA_MASK
	.align		4
        /*0024*/ 	.byte	0x03, 0x50
        /*0026*/ 	.short	0x0000


	//----- nvinfo : EIATTR_TCGEN05_1CTA_USED
	.align		4
        /*0028*/ 	.byte	0x01, 0x51
	.zero		2


	//----- nvinfo : EIATTR_MAXREG_COUNT
	.align		4
        /*002c*/ 	.byte	0x03, 0x1b
        /*002e*/ 	.short	0x00ff


	//----- nvinfo : EIATTR_NUM_BARRIERS
	.align		4
        /*0030*/ 	.byte	0x02, 0x4c
        /*0032*/ 	.byte	0x07
	.zero		1


	//----- nvinfo : EIATTR_EXTERNS
	.align		4
        /*0034*/ 	.byte	0x04, 0x0f
        /*0036*/ 	.short	(.L_37 - .L_36)


	//   ....[0]....
	.align		4
.L_36:
        /*0038*/ 	.word	index@(__assertfail)


	//----- nvinfo : EIATTR_MERCURY_ISA_VERSION
	.align		4
.L_37:
        /*003c*/ 	.byte	0x03, 0x5f
        /*003e*/ 	.short	0x0101


	//----- nvinfo : EIATTR_INT_WARP_WIDE_INSTR_OFFSETS
	.align		4
        /*0040*/ 	.byte	0x04, 0x31
        /*0042*/ 	.short	(.L_39 - .L_38)


	//   ....[0]....
.L_38:
        /*0044*/ 	.word	0x00001df0


	//   ....[1]....
        /*0048*/ 	.word	0x000039b0


	//   ....[2]....
        /*004c*/ 	.word	0x000039d0


	//   ....[3]....
        /*0050*/ 	.word	0x00003a00


	//   ....[4]....
        /*0054*/ 	.word	0x00004480


	//   ....[5]....
        /*0058*/ 	.word	0x00004490


	//   ....[6]....
        /*005c*/ 	.word	0x000044c0


	//   ....[7]....
        /*0060*/ 	.word	0x000044f0


	//   ....[8]....
        /*0064*/ 	.word	0x00004680


	//   ....[9]....
        /*0068*/ 	.word	0x000046b0


	//----- nvinfo : EIATTR_COOP_GROUP_MASK_REGIDS
	.align		4
.L_39:
        /*006c*/ 	.byte	0x04, 0x29
        /*006e*/ 	.short	(.L_41 - .L_40)


	//   ....[0]....
.L_40:
        /*0070*/ 	.word	0xffffffff


	//   ....[1]....
        /*0074*/ 	.word	0xffffffff


	//   ....[2]....
        /*0078*/ 	.word	0xffffffff


	//   ....[3]....
        /*007c*/ 	.word	0xffffffff


	//   ....[4]....
        /*0080*/ 	.word	0xffffffff


	//   ....[5]....
        /*0084*/ 	.word	0xffffffff


	//   ....[6]....
        /*0088*/ 	.word	0xffffffff


	//   ....[7]....
        /*008c*/ 	.word	0xffffffff


	//   ....[8]....
        /*0090*/ 	.word	0xffffffff


	//   ....[9]....
        /*0094*/ 	.word	0xffffffff


	//   ....[10]....
        /*0098*/ 	.word	0xffffffff


	//   ....[11]....
        /*009c*/ 	.word	0xffffffff


	//   ....[12]....
        /*00a0*/ 	.word	0xffffffff


	//----- nvinfo : EIATTR_COOP_GROUP_INSTR_OFFSETS
	.align		4
.L_41:
        /*00a4*/ 	.byte	0x04, 0x28
        /*00a6*/ 	.short	(.L_43 - .L_42)


	//   ....[0]....
.L_42:
        /*00a8*/ 	.word	0x00000090


	//   ....[1]....
        /*00ac*/ 	.word	0x000004d0


	//   ....[2]....
        /*00b0*/ 	.word	0x00000680


	//   ....[3]....
        /*00b4*/ 	.word	0x000007e0


	//   ....[4]....
        /*00b8*/ 	.word	0x000008e0


	//   ....[5]....
        /*00bc*/ 	.word	0x00000a50


	//   ....[6]....
        /*00c0*/ 	.word	0x00000bf0


	//   ....[7]....
        /*00c4*/ 	.word	0x00001cd0


	//   ....[8]....
        /*00c8*/ 	.word	0x00002bd0


	//   ....[9]....
        /*00cc*/ 	.word	0x00002de0


	//   ....[10]....
        /*00d0*/ 	.word	0x00002e10


	//   ....[11]....
        /*00d4*/ 	.word	0x00003890


	//   ....[12]....
        /*00d8*/ 	.word	0x00003ac0


	//----- nvinfo : EIATTR_VRC_CTA_INIT_COUNT
	.align		4
.L_43:
        /*00dc*/ 	.byte	0x02, 0x4a
        /*00de*/ 	.byte	0x80
	.zero		1


	//----- nvinfo : EIATTR_SYSCALL_OFFSETS
	.align		4
        /*00e0*/ 	.byte	0x04, 0x46
        /*00e2*/ 	.short	(.L_45 - .L_44)


	//   ....[0]....
.L_44:
        /*00e4*/ 	.word	0x000051f0


	//   ....[1]....
        /*00e8*/ 	.word	0x000052e0


	//   ....[2]....
        /*00ec*/ 	.word	0x00005c80


	//   ....[3]....
        /*00f0*/ 	.word	0x00005df0


	//   ....[4]....
        /*00f4*/ 	.word	0x00005f60


	//   ....[5]....
        /*00f8*/ 	.word	0x000060d0


	//   ....[6]....
        /*00fc*/ 	.word	0x00006240


	//----- nvinfo : EIATTR_MBARRIER_INSTR_OFFSETS
	.align		4
.L_45:
        /*0100*/ 	.byte	0x04, 0x39
        /*0102*/ 	.short	(.L_47 - .L_46)


	//   ....[0]....
.L_46:
        /*0104*/ 	.word	0x000005b0
        /*0108*/ 	.word	0x000000ff
        /*010c*/ 	.word	0x00000000
        /*0110*/ 	.short	0x0100
        /*0112*/ 	.byte	0x05
	.zero		1


	//   ....[1]....
        /*0114*/ 	.word	0x000005c0
        /*0118*/ 	.word	0x000000ff
        /*011c*/ 	.word	0x00000030
        /*0120*/ 	.short	0x0100
        /*0122*/ 	.byte	0x05
	.zero		1


	//   ....[2]....
        /*0124*/ 	.word	0x000005d0
        /*0128*/ 	.word	0x000000ff
        /*012c*/ 	.word	0x00000008
        /*0130*/ 	.short	0x0100
        /*0132*/ 	.byte	0x05
	.zero		1


	//   ....[3]....
        /*0134*/ 	.word	0x000005e0
        /*0138*/ 	.word	0x000000ff
        /*013c*/ 	.word	0x00000038
        /*0140*/ 	.short	0x0100
        /*0142*/ 	.byte	0x05
	.zero		1


	//   ....[4]....
        /*0144*/ 	.word	0x000005f0
        /*0148*/ 	.word	0x000000ff
        /*014c*/ 	.word	0x00000010
        /*0150*/ 	.short	0x0100
        /*0152*/ 	.byte	0x05
	.zero		1


	//   ....[5]....
        /*0154*/ 	.word	0x00000600
        /*0158*/ 	.word	0x000000ff
        /*015c*/ 	.word	0x00000040
        /*0160*/ 	.short	0x0100
        /*0162*/ 	.byte	0x05
	.zero		1


	//   ....[6]....
        /*0164*/ 	.word	0x00000610
        /*0168*/ 	.word	0x000000ff
        /*016c*/ 	.word	0x00000018
        /*0170*/ 	.short	0x0100
        /*0172*/ 	.byte	0x05
	.zero		1


	//   ....[7]....
        /*0174*/ 	.word	0x00000620
        /*0178*/ 	.word	0x000000ff
        /*017c*/ 	.word	0x00000048
        /*0180*/ 	.short	0x0100
        /*0182*/ 	.byte	0x05
	.zero		1


	//   ....[8]....
        /*0184*/ 	.word	0x00000630
        /*0188*/ 	.word	0x000000ff
        /*018c*/ 	.word	0x00000020
        /*0190*/ 	.short	0x0100
        /*0192*/ 	.byte	0x05
	.zero		1


	//   ....[9]....
        /*0194*/ 	.word	0x00000640
        /*0198*/ 	.word	0x000000ff
        /*019c*/ 	.word	0x00000050
        /*01a0*/ 	.short	0x0100
        /*01a2*/ 	.byte	0x05
	.zero		1


	//   ....[10]....
        /*01a4*/ 	.word	0x00000650
        /*01a8*/ 	.word	0x000000ff
        /*01ac*/ 	.word	0x00000028
        /*01b0*/ 	.short	0x0100
        /*01b2*/ 	.byte	0x05
	.zero		1


	//   ....[11]....
        /*01b4*/ 	.word	0x00000660
        /*01b8*/ 	.word	0x000000ff
        /*01bc*/ 	.word	0x00000058
        /*01c0*/ 	.short	0x0100
        /*01c2*/ 	.byte	0x05
	.zero		1


	//   ....[12]....
        /*01c4*/ 	.word	0x00000790
        /*01c8*/ 	.word	0x000000ff
        /*01cc*/ 	.word	0x00000060
        /*01d0*/ 	.short	0x0100
        /*01d2*/ 	.byte	0x06
	.zero		1


	//   ....[13]....
        /*01d4*/ 	.word	0x000007a0
        /*01d8*/ 	.word	0x000000ff
        /*01dc*/ 	.word	0x00000070
        /*01e0*/ 	.short	0x0100
        /*01e2*/ 	.byte	0x06
	.zero		1


	//   ....[14]....
        /*01e4*/ 	.word	0x000007b0
        /*01e8*/ 	.word	0x000000ff
        /*01ec*/ 	.word	0x00000068
        /*01f0*/ 	.short	0x0100
        /*01f2*/ 	.byte	0x06
	.zero		1


	//   ....[15]....
        /*01f4*/ 	.word	0x000007c0
        /*01f8*/ 	.word	0x000000ff
        /*01fc*/ 	.word	0x00000078
        /*0200*/ 	.short	0x0100
        /*0202*/ 	.byte	0x06
	.zero		1


	//   ....[16]....
        /*0204*/ 	.word	0x000008b0
        /*0208*/ 	.word	0x000000ff
        /*020c*/ 	.word	0x00000080
        /*0210*/ 	.short	0x0100
        /*0212*/ 	.byte	0x05
	.zero		1


	//   ....[17]....
        /*0214*/ 	.word	0x000008c0
        /*0218*/ 	.word	0x000000ff
        /*021c*/ 	.word	0x00000088
        /*0220*/ 	.short	0x0100
        /*0222*/ 	.byte	0x05
	.zero		1


	//   ....[18]....
        /*0224*/ 	.word	0x00000a00
        /*0228*/ 	.word	0x000000ff
        /*022c*/ 	.word	0x00000090
        /*0230*/ 	.short	0x0100
        /*0232*/ 	.byte	0x05
	.zero		1


	//   ....[19]....
        /*0234*/ 	.word	0x00000a10
        /*0238*/ 	.word	0x000000ff
        /*023c*/ 	.word	0x000000a0
        /*0240*/ 	.short	0x0100
        /*0242*/ 	.byte	0x05
	.zero		1


	//   ....[20]....
        /*0244*/ 	.word	0x00000a20
        /*0248*/ 	.word	0x000000ff
        /*024c*/ 	.word	0x00000098
        /*0250*/ 	.short	0x0100
        /*0252*/ 	.byte	0x05
	.zero		1


	//   ....[21]....
        /*0254*/ 	.word	0x00000a30
        /*0258*/ 	.word	0x000000ff
        /*025c*/ 	.word	0x000000a8
        /*0260*/ 	.short	0x0100
        /*0262*/ 	.byte	0x05
	.zero		1


	//   ....[22]....
        /*0264*/ 	.word	0x00000b60
        /*0268*/ 	.word	0x000000ff
        /*026c*/ 	.word	0x000000b0
        /*0270*/ 	.short	0x0100
        /*0272*/ 	.byte	0x06
	.zero		1


	//   ....[23]....
        /*0274*/ 	.word	0x00000b70
        /*0278*/ 	.word	0x000000ff
        /*027c*/ 	.word	0x000000d0
        /*0280*/ 	.short	0x0100
        /*0282*/ 	.byte	0x06
	.zero		1


	//   ....[24]....
        /*0284*/ 	.word	0x00000b80
        /*0288*/ 	.word	0x000000ff
        /*028c*/ 	.word	0x000000b8
        /*0290*/ 	.short	0x0100
        /*0292*/ 	.byte	0x06
	.zero		1


	//   ....[25]....
        /*0294*/ 	.word	0x00000b90
        /*0298*/ 	.word	0x000000ff
        /*029c*/ 	.word	0x000000d8
        /*02a0*/ 	.short	0x0100
        /*02a2*/ 	.byte	0x06
	.zero		1


	//   ....[26]....
        /*02a4*/ 	.word	0x00000ba0
        /*02a8*/ 	.word	0x000000ff
        /*02ac*/ 	.word	0x000000c0
        /*02b0*/ 	.short	0x0100
        /*02b2*/ 	.byte	0x06
	.zero		1


	//   ....[27]....
        /*02b4*/ 	.word	0x00000bb0
        /*02b8*/ 	.word	0x000000ff
        /*02bc*/ 	.word	0x000000e0
        /*02c0*/ 	.short	0x0100
        /*02c2*/ 	.byte	0x06
	.zero		1


	//   ....[28]....
        /*02c4*/ 	.word	0x00000bc0
        /*02c8*/ 	.word	0x000000ff
        /*02cc*/ 	.word	0x000000c8
        /*02d0*/ 	.short	0x0100
        /*02d2*/ 	.byte	0x06
	.zero		1


	//   ....[29]....
        /*02d4*/ 	.word	0x00000bd0
        /*02d8*/ 	.word	0x000000ff
        /*02dc*/ 	.word	0x000000e8
        /*02e0*/ 	.short	0x0100
        /*02e2*/ 	.byte	0x06
	.zero		1


	//   ....[30]....
        /*02e4*/ 	.word	0x00000cc0
        /*02e8*/ 	.word	0x000000ff
        /*02ec*/ 	.word	0x000000f0
        /*02f0*/ 	.short	0x0100
        /*02f2*/ 	.byte	0x05
	.zero		1


	//   ....[31]....
        /*02f4*/ 	.word	0x00000cd0
        /*02f8*/ 	.word	0x000000ff
        /*02fc*/ 	.word	0x00000100
        /*0300*/ 	.short	0x0100
        /*0302*/ 	.byte	0x05
	.zero		1


	//   ....[32]....
        /*0304*/ 	.word	0x00000ce0
        /*0308*/ 	.word	0x000000ff
        /*030c*/ 	.word	0x000000f8
        /*0310*/ 	.short	0x0100
        /*0312*/ 	.byte	0x05
	.zero		1


	//   ....[33]....
        /*0314*/ 	.word	0x00000cf0
        /*0318*/ 	.word	0x000000ff
        /*031c*/ 	.word	0x00000108
        /*0320*/ 	.short	0x0100
        /*0322*/ 	.byte	0x05
	.zero		1


	//   ....[34]....
        /*0324*/ 	.word	0x000015d0
        /*0328*/ 	.word	0x00000003
        /*032c*/ 	.word	0x00000100
        /*0330*/ 	.short	0x010a
        /*0332*/ 	.byte	0xff
	.zero		1


	//   ....[35]....
        /*0334*/ 	.word	0x00001600
        /*0338*/ 	.word	0x00000003
        /*033c*/ 	.word	0x000000f0
        /*0340*/ 	.short	0x0101
        /*0342*/ 	.byte	0xff
	.zero		1


	//   ....[36]....
        /*0344*/ 	.word	0x000016d0
        /*0348*/ 	.word	0x000000ff
        /*034c*/ 	.word	0x00000030
        /*0350*/ 	.short	0x010a
        /*0352*/ 	.byte	0x05
	.zero		1


	//   ....[37]....
        /*0354*/ 	.word	0x00001770
        /*0358*/ 	.word	0x000000ff
        /*035c*/ 	.word	0x00000030
        /*0360*/ 	.short	0x010a
        /*0362*/ 	.byte	0x21
	.zero		1


	//   ....[38]....
        /*0364*/ 	.word	0x000018c0
        /*0368*/ 	.word	0x000000ff
        /*036c*/ 	.word	0x00000030
        /*0370*/ 	.short	0x010a
        /*0372*/ 	.byte	0x08
	.zero		1


	//   ....[39]....
        /*0374*/ 	.word	0x000019d0
        /*0378*/ 	.word	0x000000ff
        /*037c*/ 	.word	0x00000088
        /*0380*/ 	.short	0x0101
        /*0382*/ 	.byte	0x04
	.zero		1


	//   ....[40]....
        /*0384*/ 	.word	0x000019f0
        /*0388*/ 	.word	0x000000ff
        /*038c*/ 	.word	0x00000030
        /*0390*/ 	.short	0x010a
        /*0392*/ 	.byte	0x05
	.zero		1


	//   ....[41]....
        /*0394*/ 	.word	0x00001a70
        /*0398*/ 	.word	0x000000ff
        /*039c*/ 	.word	0x00000030
        /*03a0*/ 	.short	0x010a
        /*03a2*/ 	.byte	0x11
	.zero		1


	//   ....[42]....
        /*03a4*/ 	.word	0x00001bc0
        /*03a8*/ 	.word	0x000000ff
        /*03ac*/ 	.word	0x00000030
        /*03b0*/ 	.short	0x010a
        /*03b2*/ 	.byte	0x08
	.zero		1


	//   ....[43]....
        /*03b4*/ 	.word	0x00001d00
        /*03b8*/ 	.word	0x00000002
        /*03bc*/ 	.word	0x00000090
        /*03c0*/ 	.short	0x010a
        /*03c2*/ 	.byte	0xff
	.zero		1


	//   ....[44]....
        /*03c4*/ 	.word	0x00001dc0
        /*03c8*/ 	.word	0x00000002
        /*03cc*/ 	.word	0x00000000
        /*03d0*/ 	.short	0x0101
        /*03d2*/ 	.byte	0xff
	.zero		1


	//   ....[45]....
        /*03d4*/ 	.word	0x00002320
        /*03d8*/ 	.word	0x000000ff
        /*03dc*/ 	.word	0x00000000
        /*03e0*/ 	.short	0x010a
        /*03e2*/ 	.byte	0x05
	.zero		1


	//   ....[46]....
        /*03e4*/ 	.word	0x000023b0
        /*03e8*/ 	.word	0x000000ff
        /*03ec*/ 	.word	0x00000000
        /*03f0*/ 	.short	0x010a
        /*03f2*/ 	.byte	0x05
	.zero		1


	//   ....[47]....
        /*03f4*/ 	.word	0x00002440
        /*03f8*/ 	.word	0x000000ff
        /*03fc*/ 	.word	0x00000000
        /*0400*/ 	.short	0x010a
        /*0402*/ 	.byte	0x05
	.zero		1


	//   ....[48]....
        /*0404*/ 	.word	0x000024d0
        /*0408*/ 	.word	0x000000ff
        /*040c*/ 	.word	0x00000000
        /*0410*/ 	.short	0x010a
        /*0412*/ 	.byte	0x05
	.zero		1


	//   ....[49]....
        /*0414*/ 	.word	0x00002560
        /*0418*/ 	.word	0x000000ff
        /*041c*/ 	.word	0x00000000
        /*0420*/ 	.short	0x010a
        /*0422*/ 	.byte	0x05
	.zero		1


	//   ....[50]....
        /*0424*/ 	.word	0x00002600
        /*0428*/ 	.word	0x00000000
        /*042c*/ 	.word	0x00000000
        /*0430*/ 	.short	0x010a
        /*0432*/ 	.byte	0xff
	.zero		1


	//   ....[51]....
        /*0434*/ 	.word	0x00002720
        /*0438*/ 	.word	0x00000000
        /*043c*/ 	.word	0x000000f0
        /*0440*/ 	.short	0x010a
        /*0442*/ 	.byte	0xff
	.zero		1


	//   ....[52]....
        /*0444*/ 	.word	0x00002780
        /*0448*/ 	.word	0x00000004
        /*044c*/ 	.word	0x00000000
        /*0450*/ 	.short	0x0101
        /*0452*/ 	.byte	0xff
	.zero		1


	//   ....[53]....
        /*0454*/ 	.word	0x000027a0
        /*0458*/ 	.word	0x000000ff
        /*045c*/ 	.word	0x000000a0
        /*0460*/ 	.short	0x010a
        /*0462*/ 	.byte	0x05
	.zero		1


	//   ....[54]....
        /*0464*/ 	.word	0x000028c0
        /*0468*/ 	.word	0x00000000
        /*046c*/ 	.word	0x00000090
        /*0470*/ 	.short	0x010a
        /*0472*/ 	.byte	0xff
	.zero		1


	//   ....[55]....
        /*0474*/ 	.word	0x000029d0
        /*0478*/ 	.word	0x00000000
        /*047c*/ 	.word	0x00000000
        /*0480*/ 	.short	0x0101
        /*0482*/ 	.byte	0xff
	.zero		1


	//   ....[56]....
        /*0484*/ 	.word	0x00002a60
        /*0488*/ 	.word	0x000000ff
        /*048c*/ 	.word	0x000000a0
        /*0490*/ 	.short	0x0106
        /*0492*/ 	.byte	0x05
	.zero		1


	//   ....[57]....
        /*0494*/ 	.word	0x00002a80
        /*0498*/ 	.word	0x000000ff
        /*049c*/ 	.word	0x000000a0
        /*04a0*/ 	.short	0x010a
        /*04a2*/ 	.byte	0x05
	.zero		1


	//   ....[58]....
        /*04a4*/ 	.word	0x00002b10
        /*04a8*/ 	.word	0x000000ff
        /*04ac*/ 	.word	0x000000a0
        /*04b0*/ 	.short	0x0106
        /*04b2*/ 	.byte	0x04
	.zero		1


	//   ....[59]....
        /*04b4*/ 	.word	0x00002b50
        /*04b8*/ 	.word	0x00000000
        /*04bc*/ 	.word	0x000000a0
        /*04c0*/ 	.short	0x010a
        /*04c2*/ 	.byte	0xff
	.zero		1


	//   ....[60]....
        /*04c4*/ 	.word	0x00003090
        /*04c8*/ 	.word	0x00000000
        /*04cc*/ 	.word	0x00000090
        /*04d0*/ 	.short	0x010a
        /*04d2*/ 	.byte	0xff
	.zero		1


	//   ....[61]....
        /*04d4*/ 	.word	0x000031a0
        /*04d8*/ 	.word	0x00000003
        /*04dc*/ 	.word	0x00000000
        /*04e0*/ 	.short	0x0101
        /*04e2*/ 	.byte	0xff
	.zero		1


	//   ....[62]....
        /*04e4*/ 	.word	0x000031b0
        /*04e8*/ 	.word	0x000000ff
        /*04ec*/ 	.word	0x00000000
        /*04f0*/ 	.short	0x010a
        /*04f2*/ 	.byte	0x05
	.zero		1


	//   ....[63]....
        /*04f4*/ 	.word	0x00003220
        /*04f8*/ 	.word	0x000000ff
        /*04fc*/ 	.word	0x000000d0
        /*0500*/ 	.short	0x010a
        /*0502*/ 	.byte	0x0e
	.zero		1


	//   ....[64]....
        /*0504*/ 	.word	0x000032f0
        /*0508*/ 	.word	0x000000ff
        /*050c*/ 	.word	0x00000000
        /*0510*/ 	.short	0x010a
        /*0512*/ 	.byte	0x07
	.zero		1


	//   ....[65]....
        /*0514*/ 	.word	0x00003420
        /*0518*/ 	.word	0x000000ff
        /*051c*/ 	.word	0x00000000
        /*0520*/ 	.short	0x010a
        /*0522*/ 	.byte	0x13
	.zero		1


	//   ....[66]....
        /*0524*/ 	.word	0x000036c0
        /*0528*/ 	.word	0x000000ff
        /*052c*/ 	.word	0x00000000
        /*0530*/ 	.short	0x010a
        /*0532*/ 	.byte	0x05
	.zero		1


	//   ....[67]....
        /*0534*/ 	.word	0x00003750
        /*0538*/ 	.word	0x000000ff
        /*053c*/ 	.word	0x00000000
        /*0540*/ 	.short	0x010a
        /*0542*/ 	.byte	0x05
	.zero		1


	//   ....[68]....
        /*0544*/ 	.word	0x000037e0
        /*0548*/ 	.word	0x000000ff
        /*054c*/ 	.word	0x00000000
        /*0550*/ 	.short	0x010a
        /*0552*/ 	.byte	0x05
	.zero		1


	//   ....[69]....
        /*0554*/ 	.word	0x00003870
        /*0558*/ 	.word	0x000000ff
        /*055c*/ 	.word	0x00000000
        /*0560*/ 	.short	0x010a
        /*0562*/ 	.byte	0x06
	.zero		1


	//   ....[70]....
        /*0564*/ 	.word	0x00003cb0
        /*0568*/ 	.word	0x00000000
        /*056c*/ 	.word	0x00000090
        /*0570*/ 	.short	0x010a
        /*0572*/ 	.byte	0xff
	.zero		1


	//   ....[71]....
        /*0574*/ 	.word	0x00003d90
        /*0578*/ 	.word	0x00000000
        /*057c*/ 	.word	0x00000000
        /*0580*/ 	.short	0x0101
        /*0582*/ 	.byte	0xff
	.zero		1


	//   ....[72]....
        /*0584*/ 	.word	0x000040b0
        /*0588*/ 	.word	0x000000ff
        /*058c*/ 	.word	0x00000088
        /*0590*/ 	.short	0x010a
        /*0592*/ 	.byte	0x04
	.zero		1


	//   ....[73]....
        /*0594*/ 	.word	0x00004290
        /*0598*/ 	.word	0x000000ff
        /*059c*/ 	.word	0x00000070
        /*05a0*/ 	.short	0x010a
        /*05a2*/ 	.byte	0x0d
	.zero		1


	//   ....[74]....
        /*05a4*/ 	.word	0x000046e0
        /*05a8*/ 	.word	0x000000ff
        /*05ac*/ 	.word	0x00000060
        /*05b0*/ 	.short	0x010b
        /*05b2*/ 	.byte	0x0d
	.zero		1


	//   ....[75]....
        /*05b4*/ 	.word	0x00004740
        /*05b8*/ 	.word	0x000000ff
        /*05bc*/ 	.word	0x00000000
        /*05c0*/ 	.short	0x0101
        /*05c2*/ 	.byte	0x15
	.zero		1


	//   ....[76]....
        /*05c4*/ 	.word	0x000047f0
        /*05c8*/ 	.word	0x000000ff
        /*05cc*/ 	.word	0x00000000
        /*05d0*/ 	.short	0x010a
        /*05d2*/ 	.byte	0x04
	.zero		1


	//   ....[77]....
        /*05d4*/ 	.word	0x00004890
        /*05d8*/ 	.word	0x00000000
        /*05dc*/ 	.word	0x00000000
        /*05e0*/ 	.short	0x010a
        /*05e2*/ 	.byte	0xff
	.zero		1


	//   ....[78]....
        /*05e4*/ 	.word	0x00004c00
        /*05e8*/ 	.word	0x00000000
        /*05ec*/ 	.word	0x00000090
        /*05f0*/ 	.short	0x010a
        /*05f2*/ 	.byte	0xff
	.zero		1


	//   ....[79]....
        /*05f4*/ 	.word	0x00004d10
        /*05f8*/ 	.word	0x00000000
        /*05fc*/ 	.word	0x00000000
        /*0600*/ 	.short	0x0101
        /*0602*/ 	.byte	0xff
	.zero		1


	//   ....[80]....
        /*0604*/ 	.word	0x00005710
        /*0608*/ 	.word	0x00000000
        /*060c*/ 	.word	0x00000060
        /*0610*/ 	.short	0x010a
        /*0612*/ 	.byte	0xff
	.zero		1


	//   ....[81]....
        /*0614*/ 	.word	0x00005750
        /*0618*/ 	.word	0x000000a0
        /*061c*/ 	.word	0x000000b0
        /*0620*/ 	.short	0x010a
        /*0622*/ 	.byte	0xff
	.zero		1


	//   ....[82]....
        /*0624*/ 	.word	0x00005850
        /*0628*/ 	.word	0x00000000
        /*062c*/ 	.word	0x00000060
        /*0630*/ 	.short	0x010a
        /*0632*/ 	.byte	0xff
	.zero		1


	//   ....[83]....
        /*0634*/ 	.word	0x00005b60
        /*0638*/ 	.word	0x000000a0
        /*063c*/ 	.word	0x000000b0
        /*0640*/ 	.short	0x010a
        /*0642*/ 	.byte	0xff
	.zero		1


	//   ....[84]....
        /*0644*/ 	.word	0x00006580
        /*0648*/ 	.word	0x000000ff
        /*064c*/ 	.word	0x00000000
        /*0650*/ 	.short	0x0101
        /*0652*/ 	.byte	0x05
	.zero		1


	//   ....[85]....
        /*0654*/ 	.word	0x000078e0
        /*0658*/ 	.word	0x00000000
        /*065c*/ 	.word	0x00000000
        /*0660*/ 	.short	0x0101
        /*0662*/ 	.byte	0xff
	.zero		1


	//   ....[86]....
        /*0664*/ 	.word	0x00007b80
        /*0668*/ 	.word	0x00000003
        /*066c*/ 	.word	0x00000100
        /*0670*/ 	.short	0x010a
        /*0672*/ 	.byte	0xff
	.zero		1


	//   ....[87]....
        /*0674*/ 	.word	0x00007be0
        /*0678*/ 	.word	0x00000002
        /*067c*/ 	.word	0x00000030
        /*0680*/ 	.short	0x010a
        /*0682*/ 	.byte	0xff
	.zero		1


	//   ....[88]....
        /*0684*/ 	.word	0x00007c40
        /*0688*/ 	.word	0x00000002
        /*068c*/ 	.word	0x00000030
        /*0690*/ 	.short	0x010a
        /*0692*/ 	.byte	0xff
	.zero		1


	//   ....[89]....
        /*0694*/ 	.word	0x00007c90
        /*0698*/ 	.word	0x00000002
        /*069c*/ 	.word	0x00000090
        /*06a0*/ 	.short	0x010a
        /*06a2*/ 	.byte	0xff
	.zero		1


	//   ....[90]....
        /*06a4*/ 	.word	0x00007cf0
        /*06a8*/ 	.word	0x00000000
        /*06ac*/ 	.word	0x00000000
        /*06b0*/ 	.short	0x010a
        /*06b2*/ 	.byte	0xff
	.zero		1


	//   ....[91]....
        /*06b4*/ 	.word	0x00007d50
        /*06b8*/ 	.word	0x00000000
        /*06bc*/ 	.word	0x00000000
        /*06c0*/ 	.short	0x010a
        /*06c2*/ 	.byte	0xff
	.zero		1


	//   ....[92]....
        /*06c4*/ 	.word	0x00007db0
        /*06c8*/ 	.word	0x00000000
        /*06cc*/ 	.word	0x00000000
        /*06d0*/ 	.short	0x010a
        /*06d2*/ 	.byte	0xff
	.zero		1


	//   ....[93]....
        /*06d4*/ 	.word	0x00007e10
        /*06d8*/ 	.word	0x00000000
        /*06dc*/ 	.word	0x00000000
        /*06e0*/ 	.short	0x010a
        /*06e2*/ 	.byte	0xff
	.zero		1


	//   ....[94]....
        /*06e4*/ 	.word	0x00007e70
        /*06e8*/ 	.word	0x00000000
        /*06ec*/ 	.word	0x00000000
        /*06f0*/ 	.short	0x010a
        /*06f2*/ 	.byte	0xff
	.zero		1


	//   ....[95]....
        /*06f4*/ 	.word	0x00007ec0
        /*06f8*/ 	.word	0x00000000
        /*06fc*/ 	.word	0x000000f0
        /*0700*/ 	.short	0x010a
        /*0702*/ 	.byte	0xff
	.zero		1


	//   ....[96]....
        /*0704*/ 	.word	0x00007f20
        /*0708*/ 	.word	0x00000000
        /*070c*/ 	.word	0x000000a0
        /*0710*/ 	.short	0x010a
        /*0712*/ 	.byte	0xff
	.zero		1


	//   ....[97]....
        /*0714*/ 	.word	0x00007f70
        /*0718*/ 	.word	0x00000000
        /*071c*/ 	.word	0x00000090
        /*0720*/ 	.short	0x010a
        /*0722*/ 	.byte	0xff
	.zero		1


	//   ....[98]....
        /*0724*/ 	.word	0x00007fd0
        /*0728*/ 	.word	0x00000000
        /*072c*/ 	.word	0x000000a0
        /*0730*/ 	.short	0x010a
        /*0732*/ 	.byte	0xff
	.zero		1


	//   ....[99]....
        /*0734*/ 	.word	0x00008020
        /*0738*/ 	.word	0x00000000
        /*073c*/ 	.word	0x00000090
        /*0740*/ 	.short	0x010a
        /*0742*/ 	.byte	0xff
	.zero		1


	//   ....[100]....
        /*0744*/ 	.word	0x00008080
        /*0748*/ 	.word	0x00000003
        /*074c*/ 	.word	0x000000d0
        /*0750*/ 	.short	0x010a
        /*0752*/ 	.byte	0xff
	.zero		1


	//   ....[101]....
        /*0754*/ 	.word	0x000080e0
        /*0758*/ 	.word	0x00000000
        /*075c*/ 	.word	0x00000000
        /*0760*/ 	.short	0x010a
        /*0762*/ 	.byte	0xff
	.zero		1


	//   ....[102]....
        /*0764*/ 	.word	0x00008140
        /*0768*/ 	.word	0x00000000
        /*076c*/ 	.word	0x00000000
        /*0770*/ 	.short	0x010a
        /*0772*/ 	.byte	0xff
	.zero		1


	//   ....[103]....
        /*0774*/ 	.word	0x000081a0
        /*0778*/ 	.word	0x00000000
        /*077c*/ 	.word	0x00000000
        /*0780*/ 	.short	0x010a
        /*0782*/ 	.byte	0xff
	.zero		1


	//   ....[104]....
        /*0784*/ 	.word	0x00008200
        /*0788*/ 	.word	0x00000000
        /*078c*/ 	.word	0x00000000
        /*0790*/ 	.short	0x010a
        /*0792*/ 	.byte	0xff
	.zero		1


	//   ....[105]....
        /*0794*/ 	.word	0x00008260
        /*0798*/ 	.word	0x00000000
        /*079c*/ 	.word	0x00000000
        /*07a0*/ 	.short	0x010a
        /*07a2*/ 	.byte	0xff
	.zero		1


	//   ....[106]....
        /*07a4*/ 	.word	0x000082b0
        /*07a8*/ 	.word	0x00000000
        /*07ac*/ 	.word	0x00000090
        /*07b0*/ 	.short	0x010a
        /*07b2*/ 	.byte	0xff
	.zero		1


	//   ....[107]....
        /*07b4*/ 	.word	0x00008310
        /*07b8*/ 	.word	0x00000000
        /*07bc*/ 	.word	0x00000088
        /*07c0*/ 	.short	0x010a
        /*07c2*/ 	.byte	0xff
	.zero		1


	//   ....[108]....
        /*07c4*/ 	.word	0x00008370
        /*07c8*/ 	.word	0x00000003
        /*07cc*/ 	.word	0x00000070
        /*07d0*/ 	.short	0x010a
        /*07d2*/ 	.byte	0xff
	.zero		1


	//   ....[109]....
        /*07d4*/ 	.word	0x000083d0
        /*07d8*/ 	.word	0x00000000
        /*07dc*/ 	.word	0x00000000
        /*07e0*/ 	.short	0x010a
        /*07e2*/ 	.byte	0xff
	.zero		1


	//   ....[110]....
        /*07e4*/ 	.word	0x00008420
        /*07e8*/ 	.word	0x00000000
        /*07ec*/ 	.word	0x00000090
        /*07f0*/ 	.short	0x010a
        /*07f2*/ 	.byte	0xff
	.zero		1


	//   ....[111]....
        /*07f4*/ 	.word	0x00008470
        /*07f8*/ 	.word	0x00000000
        /*07fc*/ 	.word	0x00000060
        /*0800*/ 	.short	0x010a
        /*0802*/ 	.byte	0xff
	.zero		1


	//   ....[112]....
        /*0804*/ 	.word	0x000084c0
        /*0808*/ 	.word	0x000000a0
        /*080c*/ 	.word	0x000000b0
        /*0810*/ 	.short	0x010a
        /*0812*/ 	.byte	0xff
	.zero		1


	//----- nvinfo : EIATTR_NUM_MBARRIERS
	.align		4
.L_47:
        /*0814*/ 	.byte	0x03, 0x38
        /*0816*/ 	.short	0x0022


	//----- nvinfo : EIATTR_EXIT_INSTR_OFFSETS
	.align		4
        /*0818*/ 	.byte	0x04, 0x1c
        /*081a*/ 	.short	(.L_49 - .L_48)


	//   ....[0]....
.L_48:
        /*081c*/ 	.word	0x00002630


	//   ....[1]....
        /*0820*/ 	.word	0x00002b20


	//   ....[2]....
        /*0824*/ 	.word	0x00002b80


	//   ....[3]....
        /*0828*/ 	.word	0x00003ad0


	//   ....[4]....
        /*082c*/ 	.word	0x000048c0


	//   ....[5]....
        /*0830*/ 	.word	0x00004900


	//   ....[6]....
        /*0834*/ 	.word	0x00007a90


	//   ....[7]....
        /*0838*/ 	.word	0x00007b10


	//   ....[8]....
        /*083c*/ 	.word	0x00007b40


	//   ....[9]....
        /*0840*/ 	.word	0x00007b70


	//----- nvinfo : EIATTR_MAX_THREADS
	.align		4
.L_49:
        /*0844*/ 	.byte	0x04, 0x05
        /*0846*/ 	.short	(.L_51 - .L_50)
.L_50:
        /*0848*/ 	.word	0x00000100
        /*084c*/ 	.word	0x00000001
        /*0850*/ 	.word	0x00000001


	//----- nvinfo : EIATTR_CRS_STACK_SIZE
	.align		4
.L_51:
        /*0854*/ 	.byte	0x04, 0x1e
        /*0856*/ 	.short	(.L_53 - .L_52)
.L_52:
        /*0858*/ 	.word	0x00000000


	//----- nvinfo : EIATTR_CBANK_PARAM_SIZE
	.align		4
.L_53:
        /*085c*/ 	.byte	0x03, 0x19
        /*085e*/ 	.short	0x0800


	//----- nvinfo : EIATTR_PARAM_CBANK
	.align		4
        /*0860*/ 	.byte	0x04, 0x0a
        /*0862*/ 	.short	(.L_55 - .L_54)
	.align		4
.L_54:
        /*0864*/ 	.word	index@(.nv.constant0._ZN7cutlass13device_kernelINS_4gemm6kernel13GemmUniversalIN4cute5tupleIJiiiiEEENS1_10collective13CollectiveMmaINS1_35MainloopSm100TmaUmmaWarpSpecializedILi6ELi2ELi4ENS5_IJNS4_1CILi1EEESB_SB_EEEEENS5_IJNSA_ILi64EEENSA_ILi160EEESE_EEENS_10bfloat16_tENS5_IJlSB_lEEESH_SI_NS4_8TiledMMAINS4_8MMA_AtomIJNS4_20SM100_MMA_F16BF16_SSISH_SH_fLi64ELi160ELNS4_4UMMA5MajorE0ELSN_0ELNSM_7ScaleInE0ELSO_0EEEEEENS4_6LayoutISC_NS5_IJNSA_ILi0EEESS_SS_EEEEENS5_IJNS4_10UnderscoreESV_SV_EEEEENS4_13SM90_TMA_LOADENS4_14ComposedLayoutINS4_7SwizzleILi3ELi4ELi3EEENS4_18smem_ptr_flag_bitsILi16EEENSR_INS5_IJNSA_ILi8EEESE_EEENS5_IJSE_SB_EEEEEEEvNS4_8identityESY_S18_vS19_EENS_8epilogue10collective18CollectiveEpilogueINS1B_23Sm100TmaWarpSpecializedILi2ELi1ELi80ELb1ELb0EEEJSG_NS5_IJNSR_ISE_SB_EENSR_ISF_SB_EEEEESH_SI_SH_SI_NS1B_6fusion15FusionCallbacksIS1F_NS1J_17LinearCombinationISH_fSH_fLNS_15FloatRoundStyleE2EEESG_S1I_JEEENS4_5SM1004TMEM4LOAD26SM100_TMEM_LOAD_16dp256b4xESY_NSZ_INS10_ILi2ELi4ELi3EEES13_NSR_INS5_IJS14_NSA_ILi32EEEEEENS5_IJS1U_SB_EEEEEEENS4_17SM75_U32x4_LDSM_NENS4_14SM90_TMA_STOREES1Y_NS4_17SM90_U32x4_STSM_NENS4_39AutoVectorizingCopyWithAssumedAlignmentILi128EEEEEEvvEEEEvNT_6ParamsE)
        /*0868*/ 	.short	0x0380
        /*086a*/ 	.short	0x0800


	//----- nvinfo : EIATTR_SW_WAR
	.align		4
.L_55:
        /*086c*/ 	.byte	0x04, 0x36
        /*086e*/ 	.short	(.L_57 - .L_56)
.L_56:
        /*0870*/ 	.word	0x00000008
.L_57:


//--------------------- .nv.callgraph             --------------------------
	.section	.nv.callgraph,"",@"SHT_CUDA_CALLGRAPH"
	.align	4
	.sectionentsize	8
	.align		4
        /*0000*/ 	.word	0x00000000
	.align		4
        /*0004*/ 	.word	0xffffffff
	.align		4
        /*0008*/ 	.word	index@(_ZN7cutlass13device_kernelINS_4gemm6kernel13GemmUniversalIN4cute5tupleIJiiiiEEENS1_10collective13CollectiveMmaINS1_35MainloopSm100TmaUmmaWarpSpecializedILi6ELi2ELi4ENS5_IJNS4_1CILi1EEESB_SB_EEEEENS5_IJNSA_ILi64EEENSA_ILi160EEESE_EEENS_10bfloat16_tENS5_IJlSB_lEEESH_SI_NS4_8TiledMMAINS4_8MMA_AtomIJNS4_20SM100_MMA_F16BF16_SSISH_SH_fLi64ELi160ELNS4_4UMMA5MajorE0ELSN_0ELNSM_7ScaleInE0ELSO_0EEEEEENS4_6LayoutISC_NS5_IJNSA_ILi0EEESS_SS_EEEEENS5_IJNS4_10UnderscoreESV_SV_EEEEENS4_13SM90_TMA_LOADENS4_14ComposedLayoutINS4_7SwizzleILi3ELi4ELi3EEENS4_18smem_ptr_flag_bitsILi16EEENSR_INS5_IJNSA_ILi8EEESE_EEENS5_IJSE_SB_EEEEEEEvNS4_8identityESY_S18_vS19_EENS_8epilogue10collective18CollectiveEpilogueINS1B_23Sm100TmaWarpSpecializedILi2ELi1ELi80ELb1ELb0EEEJSG_NS5_IJNSR_ISE_SB_EENSR_ISF_SB_EEEEESH_SI_SH_SI_NS1B_6fusion15FusionCallbacksIS1F_NS1J_17LinearCombinationISH_fSH_fLNS_15FloatRoundStyleE2EEESG_S1I_JEEENS4_5SM1004TMEM4LOAD26SM100_TMEM_LOAD_16dp256b4xESY_NSZ_INS10_ILi2ELi4ELi3EEES13_NSR_INS5_IJS14_NSA_ILi32EEEEEENS5_IJS1U_SB_EEEEEEENS4_17SM75_U32x4_LDSM_NENS4_14SM90_TMA_STOREES1Y_NS4_17SM90_U32x4_STSM_NENS4_39AutoVectorizingCopyWithAssumedAlignmentILi128EEEEEEvvEEEEvNT_6ParamsE)
	.align		4
        /*000c*/ 	.word	index@(__assertfail)
	.align		4
        /*0010*/ 	.word	0x00000000
	.align		4
        /*0014*/ 	.word	0xfffffffe
	.align		4
        /*0018*/ 	.word	0x00000000
	.align		4
        /*001c*/ 	.word	0xfffffffd
	.align		4
        /*0020*/ 	.word	0x00000000
	.align		4
        /*0024*/ 	.word	0xfffffffc


//--------------------- .nv.constant4             --------------------------
	.section	.nv.constant4,"a",@progbits
	.align	8
	.align		8
.nv.constant4:
        /*0000*/ 	.dword	__assertfail
	.align		8
        /*0008*/ 	.dword	__unnamed_1
	.align		8
        /*0010*/ 	.dword	__unnamed_2
	.align		8
        /*0018*/ 	.dword	_ZN39_INTERNAL_8d50125d_4_k_cu_622b6d84_34674cuda3std3__45__cpo5beginE
	.align		8
        /*0020*/ 	.dword	_ZN39_INTERNAL_8d50125d_4_k_cu_622b6d84_34674cuda3std3__45__cpo3endE
	.align		8
        /*0028*/ 	.dword	_ZN39_INTERNAL_8d50125d_4_k_cu_622b6d84_34674cuda3std3__45__cpo6cbeginE
	.align		8
        /*0030*/ 	.dword	_ZN39_INTERNAL_8d50125d_4_k_cu_622b6d84_34674cuda3std3__45__cpo4cendE
	.align		8
        /*0038*/ 	.dword	_ZN39_INTERNAL_8d50125d_4_k_cu_622b6d84_34674cuda3std3__441_GLOBAL__N__8d50125d_4_k_cu_622b6d84_34676ignoreE
	.align		8
        /*0040*/ 	.dword	_ZN39_INTERNAL_8d50125d_4_k_cu_622b6d84_34674cuda3std3__419piecewise_constructE
	.align		8
        /*0048*/ 	.dword	_ZN39_INTERNAL_8d50125d_4_k_cu_622b6d84_34674cuda3std3__48in_placeE
	.align		8
        /*0050*/ 	.dword	_ZN39_INTERNAL_8d50125d_4_k_cu_622b6d84_34674cuda3std6ranges3__45__cpo4swapE
	.align		8
        /*0058*/ 	.dword	_ZN39_INTERNAL_8d50125d_4_k_cu_622b6d84_34674cuda3std6ranges3__45__cpo9iter_moveE
	.align		8
        /*0060*/ 	.dword	_ZN39_INTERNAL_8d50125d_4_k_cu_622b6d84_34674cute7productE
	.align		8
        /*0068*/ 	.dword	_ZN39_INTERNAL_8d50125d_4_k_cu_622b6d84_34674cute1_E
	.align		8
        /*0070*/ 	.dword	$str$25
	.align		8
        /*0078*/ 	.dword	$str$26
	.align		8
        /*0080*/ 	.dword	$str$27
	.align		8
        /*0088*/ 	.dword	$str$28


//--------------------- .text._ZN7cutlass13device_kernelINS_4gemm6kernel13GemmUniversalIN4cute5tupleIJiiiiEEENS1_10collective13CollectiveMmaINS1_35MainloopSm100TmaUmmaWarpSpecializedILi6ELi2ELi4ENS5_IJNS4_1CILi1EEESB_SB_EEEEENS5_IJNSA_ILi64EEENSA_ILi160EEESE_EEENS_10bfloat16_tENS5_IJlSB_lEEESH_SI_NS4_8TiledMMAINS4_8MMA_AtomIJNS4_20SM100_MMA_F16BF16_SSISH_SH_fLi64ELi160ELNS4_4UMMA5MajorE0ELSN_0ELNSM_7ScaleInE0ELSO_0EEEEEENS4_6LayoutISC_NS5_IJNSA_ILi0EEESS_SS_EEEEENS5_IJNS4_10UnderscoreESV_SV_EEEEENS4_13SM90_TMA_LOADENS4_14ComposedLayoutINS4_7SwizzleILi3ELi4ELi3EEENS4_18smem_ptr_flag_bitsILi16EEENSR_INS5_IJNSA_ILi8EEESE_EEENS5_IJSE_SB_EEEEEEEvNS4_8identityESY_S18_vS19_EENS_8epilogue10collective18CollectiveEpilogueINS1B_23Sm100TmaWarpSpecializedILi2ELi1ELi80ELb1ELb0EEEJSG_NS5_IJNSR_ISE_SB_EENSR_ISF_SB_EEEEESH_SI_SH_SI_NS1B_6fusion15FusionCallbacksIS1F_NS1J_17LinearCombinationISH_fSH_fLNS_15FloatRoundStyleE2EEESG_S1I_JEEENS4_5SM1004TMEM4LOAD26SM100_TMEM_LOAD_16dp256b4xESY_NSZ_INS10_ILi2ELi4ELi3EEES13_NSR_INS5_IJS14_NSA_ILi32EEEEEENS5_IJS1U_SB_EEEEEEENS4_17SM75_U32x4_LDSM_NENS4_14SM90_TMA_STOREES1Y_NS4_17SM90_U32x4_STSM_NENS4_39AutoVectorizingCopyWithAssumedAlignmentILi128EEEEEEvvEEEEvNT_6ParamsE --------------------------
	.section	.text._ZN7cutlass13device_kernelINS_4gemm6kernel13GemmUniversalIN4cute5tupleIJiiiiEEENS1_10collective13CollectiveMmaINS1_35MainloopSm100TmaUmmaWarpSpecializedILi6ELi2ELi4ENS5_IJNS4_1CILi1EEESB_SB_EEEEENS5_IJNSA_ILi64EEENSA_ILi160EEESE_EEENS_10bfloat16_tENS5_IJlSB_lEEESH_SI_NS4_8TiledMMAINS4_8MMA_AtomIJNS4_20SM100_MMA_F16BF16_SSISH_SH_fLi64ELi160ELNS4_4UMMA5MajorE0ELSN_0ELNSM_7ScaleInE0ELSO_0EEEEEENS4_6LayoutISC_NS5_IJNSA_ILi0EEESS_SS_EEEEENS5_IJNS4_10UnderscoreESV_SV_EEEEENS4_13SM90_TMA_LOADENS4_14ComposedLayoutINS4_7SwizzleILi3ELi4ELi3EEENS4_18smem_ptr_flag_bitsILi16EEENSR_INS5_IJNSA_ILi8EEESE_EEENS5_IJSE_SB_EEEEEEEvNS4_8identityESY_S18_vS19_EENS_8epilogue10collective18CollectiveEpilogueINS1B_23Sm100TmaWarpSpecializedILi2ELi1ELi80ELb1ELb0EEEJSG_NS5_IJNSR_ISE_SB_EENSR_ISF_SB_EEEEESH_SI_SH_SI_NS1B_6fusion15FusionCallbacksIS1F_NS1J_17LinearCombinationISH_fSH_fLNS_15FloatRoundStyleE2EEESG_S1I_JEEENS4_5SM1004TMEM4LOAD26SM100_TMEM_LOAD_16dp256b4xESY_NSZ_INS10_ILi2ELi4ELi3EEES13_NSR_INS5_IJS14_NSA_ILi32EEEEEENS5_IJS1U_SB_EEEEEEENS4_17SM75_U32x4_LDSM_NENS4_14SM90_TMA_STOREES1Y_NS4_17SM90_U32x4_STSM_NENS4_39AutoVectorizingCopyWithAssumedAlignmentILi128EEEEEEvvEEEEvNT_6ParamsE,"ax",@progbits
	.align	128
.text._ZN7cutlass13device_kernelINS_4gemm6kernel13GemmUniversalIN4cute5tupleIJiiiiEEENS1_10collective13CollectiveMmaINS1_35MainloopSm100TmaUmmaWarpSpecializedILi6ELi2ELi4ENS5_IJNS4_1CILi1EEESB_SB_EEEEENS5_IJNSA_ILi64EEENSA_ILi160EEESE_EEENS_10bfloat16_tENS5_IJlSB_lEEESH_SI_NS4_8TiledMMAINS4_8MMA_AtomIJNS4_20SM100_MMA_F16BF16_SSISH_SH_fLi64ELi160ELNS4_4UMMA5MajorE0ELSN_0ELNSM_7ScaleInE0ELSO_0EEEEEENS4_6LayoutISC_NS5_IJNSA_ILi0EEESS_SS_EEEEENS5_IJNS4_10UnderscoreESV_SV_EEEEENS4_13SM90_TMA_LOADENS4_14ComposedLayoutINS4_7SwizzleILi3ELi4ELi3EEENS4_18smem_ptr_flag_bitsILi16EEENSR_INS5_IJNSA_ILi8EEESE_EEENS5_IJSE_SB_EEEEEEEvNS4_8identityESY_S18_vS19_EENS_8epilogue10collective18CollectiveEpilogueINS1B_23Sm100TmaWarpSpecializedILi2ELi1ELi80ELb1ELb0EEEJSG_NS5_IJNSR_ISE_SB_EENSR_ISF_SB_EEEEESH_SI_SH_SI_NS1B_6fusion15FusionCallbacksIS1F_NS1J_17LinearCombinationISH_fSH_fLNS_15FloatRoundStyleE2EEESG_S1I_JEEENS4_5SM1004TMEM4LOAD26SM100_TMEM_LOAD_16dp256b4xESY_NSZ_INS10_ILi2ELi4ELi3EEES13_NSR_INS5_IJS14_NSA_ILi32EEEEEENS5_IJS1U_SB_EEEEEEENS4_17SM75_U32x4_LDSM_NENS4_14SM90_TMA_STOREES1Y_NS4_17SM90_U32x4_STSM_NENS4_39AutoVectorizingCopyWithAssumedAlignmentILi128EEEEEEvvEEEEvNT_6ParamsE:
        .type           _ZN7cutlass13device_kernelINS_4gemm6kernel13GemmUniversalIN4cute5tupleIJiiiiEEENS1_10collective13CollectiveMmaINS1_35MainloopSm100TmaUmmaWarpSpecializedILi6ELi2ELi4ENS5_IJNS4_1CILi1EEESB_SB_EEEEENS5_IJNSA_ILi64EEENSA_ILi160EEESE_EEENS_10bfloat16_tENS5_IJlSB_lEEESH_SI_NS4_8TiledMMAINS4_8MMA_AtomIJNS4_20SM100_MMA_F16BF16_SSISH_SH_fLi64ELi160ELNS4_4UMMA5MajorE0ELSN_0ELNSM_7ScaleInE0ELSO_0EEEEEENS4_6LayoutISC_NS5_IJNSA_ILi0EEESS_SS_EEEEENS5_IJNS4_10UnderscoreESV_SV_EEEEENS4_13SM90_TMA_LOADENS4_14ComposedLayoutINS4_7SwizzleILi3ELi4ELi3EEENS4_18smem_ptr_flag_bitsILi16EEENSR_INS5_IJNSA_ILi8EEESE_EEENS5_IJSE_SB_EEEEEEEvNS4_8identityESY_S18_vS19_EENS_8epilogue10collective18CollectiveEpilogueINS1B_23Sm100TmaWarpSpecializedILi2ELi1ELi80ELb1ELb0EEEJSG_NS5_IJNSR_ISE_SB_EENSR_ISF_SB_EEEEESH_SI_SH_SI_NS1B_6fusion15FusionCallbacksIS1F_NS1J_17LinearCombinationISH_fSH_fLNS_15FloatRoundStyleE2EEESG_S1I_JEEENS4_5SM1004TMEM4LOAD26SM100_TMEM_LOAD_16dp256b4xESY_NSZ_INS10_ILi2ELi4ELi3EEES13_NSR_INS5_IJS14_NSA_ILi32EEEEEENS5_IJS1U_SB_EEEEEEENS4_17SM75_U32x4_LDSM_NENS4_14SM90_TMA_STOREES1Y_NS4_17SM90_U32x4_STSM_NENS4_39AutoVectorizingCopyWithAssumedAlignmentILi128EEEEEEvvEEEEvNT_6ParamsE,@function
        .size           _ZN7cutlass13device_kernelINS_4gemm6kernel13GemmUniversalIN4cute5tupleIJiiiiEEENS1_10collective13CollectiveMmaINS1_35MainloopSm100TmaUmmaWarpSpecializedILi6ELi2ELi4ENS5_IJNS4_1CILi1EEESB_SB_EEEEENS5_IJNSA_ILi64EEENSA_ILi160EEESE_EEENS_10bfloat16_tENS5_IJlSB_lEEESH_SI_NS4_8TiledMMAINS4_8MMA_AtomIJNS4_20SM100_MMA_F16BF16_SSISH_SH_fLi64ELi160ELNS4_4UMMA5MajorE0ELSN_0ELNSM_7ScaleInE0ELSO_0EEEEEENS4_6LayoutISC_NS5_IJNSA_ILi0EEESS_SS_EEEEENS5_IJNS4_10UnderscoreESV_SV_EEEEENS4_13SM90_TMA_LOADENS4_14ComposedLayoutINS4_7SwizzleILi3ELi4ELi3EEENS4_18smem_ptr_flag_bitsILi16EEENSR_INS5_IJNSA_ILi8EEESE_EEENS5_IJSE_SB_EEEEEEEvNS4_8identityESY_S18_vS19_EENS_8epilogue10collective18CollectiveEpilogueINS1B_23Sm100TmaWarpSpecializedILi2ELi1ELi80ELb1ELb0EEEJSG_NS5_IJNSR_ISE_SB_EENSR_ISF_SB_EEEEESH_SI_SH_SI_NS1B_6fusion15FusionCallbacksIS1F_NS1J_17LinearCombinationISH_fSH_fLNS_15FloatRoundStyleE2EEESG_S1I_JEEENS4_5SM1004TMEM4LOAD26SM100_TMEM_LOAD_16dp256b4xESY_NSZ_INS10_ILi2ELi4ELi3EEES13_NSR_INS5_IJS14_NSA_ILi32EEEEEENS5_IJS1U_SB_EEEEEEENS4_17SM75_U32x4_LDSM_NENS4_14SM90_TMA_STOREES1Y_NS4_17SM90_U32x4_STSM_NENS4_39AutoVectorizingCopyWithAssumedAlignmentILi128EEEEEEvvEEEEvNT_6ParamsE,(.L_x_147 - _ZN7cutlass13device_kernelINS_4gemm6kernel13GemmUniversalIN4cute5tupleIJiiiiEEENS1_10collective13CollectiveMmaINS1_35MainloopSm100TmaUmmaWarpSpecializedILi6ELi2ELi4ENS5_IJNS4_1CILi1EEESB_SB_EEEEENS5_IJNSA_ILi64EEENSA_ILi160EEESE_EEENS_10bfloat16_tENS5_IJlSB_lEEESH_SI_NS4_8TiledMMAINS4_8MMA_AtomIJNS4_20SM100_MMA_F16BF16_SSISH_SH_fLi64ELi160ELNS4_4UMMA5MajorE0ELSN_0ELNSM_7ScaleInE0ELSO_0EEEEEENS4_6LayoutISC_NS5_IJNSA_ILi0EEESS_SS_EEEEENS5_IJNS4_10UnderscoreESV_SV_EEEEENS4_13SM90_TMA_LOADENS4_14ComposedLayoutINS4_7SwizzleILi3ELi4ELi3EEENS4_18smem_ptr_flag_bitsILi16EEENSR_INS5_IJNSA_ILi8EEESE_EEENS5_IJSE_SB_EEEEEEEvNS4_8identityESY_S18_vS19_EENS_8epilogue10collective18CollectiveEpilogueINS1B_23Sm100TmaWarpSpecializedILi2ELi1ELi80ELb1ELb0EEEJSG_NS5_IJNSR_ISE_SB_EENSR_ISF_SB_EEEEESH_SI_SH_SI_NS1B_6fusion15FusionCallbacksIS1F_NS1J_17LinearCombinationISH_fSH_fLNS_15FloatRoundStyleE2EEESG_S1I_JEEENS4_5SM1004TMEM4LOAD26SM100_TMEM_LOAD_16dp256b4xESY_NSZ_INS10_ILi2ELi4ELi3EEES13_NSR_INS5_IJS14_NSA_ILi32EEEEEENS5_IJS1U_SB_EEEEEEENS4_17SM75_U32x4_LDSM_NENS4_14SM90_TMA_STOREES1Y_NS4_17SM90_U32x4_STSM_NENS4_39AutoVectorizingCopyWithAssumedAlignmentILi128EEEEEEvvEEEEvNT_6ParamsE)
        .other          _ZN7cutlass13device_kernelINS_4gemm6kernel13GemmUniversalIN4cute5tupleIJiiiiEEENS1_10collective13CollectiveMmaINS1_35MainloopSm100TmaUmmaWarpSpecializedILi6ELi2ELi4ENS5_IJNS4_1CILi1EEESB_SB_EEEEENS5_IJNSA_ILi64EEENSA_ILi160EEESE_EEENS_10bfloat16_tENS5_IJlSB_lEEESH_SI_NS4_8TiledMMAINS4_8MMA_AtomIJNS4_20SM100_MMA_F16BF16_SSISH_SH_fLi64ELi160ELNS4_4UMMA5MajorE0ELSN_0ELNSM_7ScaleInE0ELSO_0EEEEEENS4_6LayoutISC_NS5_IJNSA_ILi0EEESS_SS_EEEEENS5_IJNS4_10UnderscoreESV_SV_EEEEENS4_13SM90_TMA_LOADENS4_14ComposedLayoutINS4_7SwizzleILi3ELi4ELi3EEENS4_18smem_ptr_flag_bitsILi16EEENSR_INS5_IJNSA_ILi8EEESE_EEENS5_IJSE_SB_EEEEEEEvNS4_8identityESY_S18_vS19_EENS_8epilogue10collective18CollectiveEpilogueINS1B_23Sm100TmaWarpSpecializedILi2ELi1ELi80ELb1ELb0EEEJSG_NS5_IJNSR_ISE_SB_EENSR_ISF_SB_EEEEESH_SI_SH_SI_NS1B_6fusion15FusionCallbacksIS1F_NS1J_17LinearCombinationISH_fSH_fLNS_15FloatRoundStyleE2EEESG_S1I_JEEENS4_5SM1004TMEM4LOAD26SM100_TMEM_LOAD_16dp256b4xESY_NSZ_INS10_ILi2ELi4ELi3EEES13_NSR_INS5_IJS14_NSA_ILi32EEEEEENS5_IJS1U_SB_EEEEEEENS4_17SM75_U32x4_LDSM_NENS4_14SM90_TMA_STOREES1Y_NS4_17SM90_U32x4_STSM_NENS4_39AutoVectorizingCopyWithAssumedAlignmentILi128EEEEEEvvEEEEvNT_6ParamsE,@"STO_CUDA_ENTRY STV_DEFAULT"
_ZN7cutlass13device_kernelINS_4gemm6kernel13GemmUniversalIN4cute5tupleIJiiiiEEENS1_10collective13CollectiveMmaINS1_35MainloopSm100TmaUmmaWarpSpecializedILi6ELi2ELi4ENS5_IJNS4_1CILi1EEESB_SB_EEEEENS5_IJNSA_ILi64EEENSA_ILi160EEESE_EEENS_10bfloat16_tENS5_IJlSB_lEEESH_SI_NS4_8TiledMMAINS4_8MMA_AtomIJNS4_20SM100_MMA_F16BF16_SSISH_SH_fLi64ELi160ELNS4_4UMMA5MajorE0ELSN_0ELNSM_7ScaleInE0ELSO_0EEEEEENS4_6LayoutISC_NS5_IJNSA_ILi0EEESS_SS_EEEEENS5_IJNS4_10UnderscoreESV_SV_EEEEENS4_13SM90_TMA_LOADENS4_14ComposedLayoutINS4_7SwizzleILi3ELi4ELi3EEENS4_18smem_ptr_flag_bitsILi16EEENSR_INS5_IJNSA_ILi8EEESE_EEENS5_IJSE_SB_EEEEEEEvNS4_8identityESY_S18_vS19_EENS_8epilogue10collective18CollectiveEpilogueINS1B_23Sm100TmaWarpSpecializedILi2ELi1ELi80ELb1ELb0EEEJSG_NS5_IJNSR_ISE_SB_EENSR_ISF_SB_EEEEESH_SI_SH_SI_NS1B_6fusion15FusionCallbacksIS1F_NS1J_17LinearCombinationISH_fSH_fLNS_15FloatRoundStyleE2EEESG_S1I_JEEENS4_5SM1004TMEM4LOAD26SM100_TMEM_LOAD_16dp256b4xESY_NSZ_INS10_ILi2ELi4ELi3EEES13_NSR_INS5_IJS14_NSA_ILi32EEEEEENS5_IJS1U_SB_EEEEEEENS4_17SM75_U32x4_LDSM_NENS4_14SM90_TMA_STOREES1Y_NS4_17SM90_U32x4_STSM_NENS4_39AutoVectorizingCopyWithAssumedAlignmentILi128EEEEEEvvEEEEvNT_6ParamsE:
[----:B------:R-:W1:Y:S01]  /*0000*/  LDC R1, c[0x0][0x37c] ;  /* 0x0000df00ff017b82 */ /* 0x000e620000000800 */
[----:B------:R-:W2:Y:S01]  /*0010*/  S2R R218, SR_TID.X ;  /* 0x0000000000da7919 */ /* 0x000ea20000002100 */
[----:B------:R-:W3:Y:S01]  /*0020*/  LDCU.64 UR4, c[0x0][0x890] ;  /* 0x00011200ff0477ac */ /* 0x000ee20008000a00 */
[----:B------:R-:W-:Y:S02]  /*0030*/  PRMT R206, RZ, 0x7610, R206 ;  /* 0x00007610ffce7816 */ /* 0x000fe400000000ce */
[----:B------:R-:W-:Y:S01]  /*0040*/  ELECT P5, URZ, PT ;  /* 0x0000000000ff782f */ /* 0x000fe200038a0000 */
[----:B------:R-:W4:Y:S01]  /*0050*/  LDCU.64 UR46, c[0x0][0x358] ;  /* 0x00006b00ff2e77ac */ /* 0x000f220008000a00 */
[----:B---3--:R-:W-:-:S04]  /*0060*/  UISETP.NE.U32.AND UP0, UPT, UR4, URZ, UPT ;  /* 0x000000ff0400728c */ /* 0x008fc8000bf05070 */
[----:B------:R-:W-:Y:S01]  /*0070*/  UISETP.NE.AND.EX UP0, UPT, UR5, URZ, UPT, UP0 ;  /* 0x000000ff0500728c */ /* 0x000fe2000bf05300 */
[----:B--2---:R-:W-:-:S05]  /*0080*/  SHF.R.U32.HI R211, RZ, 0x5, R218 ;  /* 0x00000005ffd37819 */ /* 0x004fca00000116da */
[----:B------:R-:W2:Y:S02]  /*0090*/  SHFL.IDX PT, R0, R211, RZ, 0x1f ;  /* 0x00001fffd3007589 */ /* 0x000ea400000e0000 */
[----:B--2---:R-:W-:Y:S01]  /*00a0*/  R2UR UR8, R0 ;  /* 0x00000000000872ca */ /* 0x004fe200000e0000 */
[----:B-1--4-:R-:W-:-:S14]  /*00b0*/  BRA.U UP0, `(.L_x_0) ;  /* 0x00000001002c7547 */ /* 0x012fdc000b800000 */
[----:B------:R-:W1:Y:S02]  /*00c0*/  LDCU.64 UR6, c[0x0][0x888] ;  /* 0x00011100ff0677ac */ /* 0x000e640008000a00 */
[----:B-1----:R-:W-:-:S04]  /*00d0*/  UISETP.NE.U32.AND UP0, UPT, UR6, URZ, UPT ;  /* 0x000000ff0600728c */ /* 0x002fc8000bf05070 */
[----:B------:R-:W-:-:S09]  /*00e0*/  UISETP.NE.AND.EX UP0, UPT, UR7, URZ, UPT, UP0 ;  /* 0x000000ff0700728c */ /* 0x000fd2000bf05300 */
[----:B------:R-:W-:Y:S05]  /*00f0*/  BRA.U !UP0, `(.L_x_1) ;  /* 0x0000000108107547 */ /* 0x000fea000b800000 */
[----:B------:R-:W1:Y:S02]  /*0100*/  LDC.64 R2, c[0x0][0x888] ;  /* 0x00022200ff027b82 */ /* 0x000e640000000a00 */
[----:B-1----:R1:W5:Y:S01]  /*0110*/  LDG.E R101, desc[UR46][R2.64] ;  /* 0x0000002e02657981 */ /* 0x002362000c1e1900 */
[----:B------:R-:W-:Y:S01]  /*0120*/  HFMA2 R206, -RZ, RZ, 0, 5.9604644775390625e-08 ;  /* 0x00000001ffce7431 */ /* 0x000fe200000001ff */
[----:B------:R-:W-:Y:S05]  /*0130*/  BRA `(.L_x_0) ;  /* 0x00000000000c7947 */ /* 0x000fea0003800000 */
.L_x_1:
[----:B------:R-:W1:Y:S01]  /*0140*/  LDCU UR6, c[0x0][0x880] ;  /* 0x00011000ff0677ac */ /* 0x000e620008000800 */
[----:B------:R-:W-:Y:S01]  /*0150*/  HFMA2 R206, -RZ, RZ, 0, 5.9604644775390625e-08 ;  /* 0x00000001ffce7431 */ /* 0x000fe200000001ff */
[----:B-1----:R-:W-:-:S07]  /*0160*/  MOV R101, UR6 ;  /* 0x0000000600657c02 */ /* 0x002fce0008000f00 */
.L_x_0:
[----:B------:R-:W2:Y:S02]  /*0170*/  LDCU.64 UR6, c[0x0][0x8b0] ;  /* 0x00011600ff0677ac */ /* 0x000ea40008000a00 */
[----:B--2---:R-:W-:-:S04]  /*0180*/  UISETP.NE.U32.AND UP0, UPT, UR6, URZ, UPT ;  /* 0x000000ff0600728c */ /* 0x004fc8000bf05070 */
[----:B------:R-:W-:-:S09]  /*0190*/  UISETP.NE.AND.EX UP0, UPT, UR7, URZ, UPT, UP0 ;  /* 0x000000ff0700728c */ /* 0x000fd2000bf05300 */
[----:B------:R-:W-:Y:S05]  /*01a0*/  BRA.U UP0, `(.L_x_2) ;  /* 0x0000000100247547 */ /* 0x000fea000b800000 */
[----:B------:R-:W2:Y:S02]  /*01b0*/  LDCU.64 UR6, c[0x0][0x8a8] ;  /* 0x00011500ff0677ac */ /* 0x000ea40008000a00 */
[----:B--2---:R-:W-:-:S04]  /*01c0*/  UISETP.NE.U32.AND UP0, UPT, UR6, URZ, UPT ;  /* 0x000000ff0600728c */ /* 0x004fc8000bf05070 */
[----:B------:R-:W-:-:S09]  /*01d0*/  UISETP.NE.AND.EX UP0, UPT, UR7, URZ, UPT, UP0 ;  /* 0x000000ff0700728c */ /* 0x000fd2000bf05300 */
[----:B------:R-:W-:Y:S05]  /*01e0*/  BRA.U !UP0, `(.L_x_3) ;  /* 0x00000001080c7547 */ /* 0x000fea000b800000 */
[----:B------:R-:W2:Y:S02]  /*01f0*/  LDC.64 R98, c[0x0][0x8a8] ;  /* 0x00022a00ff627b82 */ /* 0x000ea40000000a00 */
[----:B--2---:R2:W5:Y:S01]  /*0200*/  LDG.E R98, desc[UR46][R98.64] ;  /* 0x0000002e62627981 */ /* 0x004562000c1e1900 */
[----:B------:R-:W-:Y:S05]  /*0210*/  BRA `(.L_x_2) ;  /* 0x0000000000087947 */ /* 0x000fea0003800000 */
.L_x_3:
[----:B------:R-:W2:Y:S02]  /*0220*/  LDCU UR6, c[0x0][0x8a0] ;  /* 0x00011400ff0677ac */ /* 0x000ea40008000800 */
[----:B--2---:R-:W-:Y:S02]  /*0230*/  MOV R98, UR6 ;  /* 0x0000000600627c02 */ /* 0x004fe40008000f00 */
.L_x_2:
[----:B------:R-:W-:Y:S01]  /*0240*/  IMAD.U32 R0, RZ, RZ, UR8 ;  /* 0x00000008ff007e24 */ /* 0x000fe2000f8e00ff */
[----:B------:R-:W-:Y:S04]  /*0250*/  BSSY.RECONVERGENT B0, `(.L_x_4) ;  /* 0x000000c000007945 */ /* 0x000fe80003800200 */
[C---:B------:R-:W-:Y:S02]  /*0260*/  ISETP.NE.OR P1, PT, R0.reuse, 0x1, !P5 ;  /* 0x000000010000780c */ /* 0x040fe40006f25670 */
[----:B------:R-:W-:-:S11]  /*0270*/  ISETP.NE.OR P0, PT, R0, 0x3, !P5 ;  /* 0x000000030000780c */ /* 0x000fd60006f05670 */
[----:B------:R-:W-:Y:S05]  /*0280*/  @P1 BRA `(.L_x_5) ;  /* 0x0000000000201947 */ /* 0x000fea0003800000 */
[----:B------:R-:W3:Y:S02]  /*0290*/  LDCU.64 UR6, c[0x0][0x348] ;  /* 0x00006900ff0677ac */ /* 0x000ee40008000a00 */
[----:B---3--:R-:W-:Y:S02]  /*02a0*/  UIADD3 UR10, UP1, UPT, UR6, 0x80, URZ ;  /* 0x00000080060a7890 */ /* 0x008fe4000ff3e0ff */
[----:B------:R-:W-:Y:S02]  /*02b0*/  UIADD3 UR6, UP0, UPT, UR6, 0x180, URZ ;  /* 0x0000018006067890 */ /* 0x000fe4000ff1e0ff */
[----:B------:R-:W-:Y:S02]  /*02c0*/  UIADD3.X UR11, UPT, UPT, URZ, UR7, URZ, UP1, !UPT ;  /* 0x00000007ff0b7290 */ /* 0x000fe40008ffe4ff */
[----:B------:R-:W-:-:S07]  /*02d0*/  UIADD3.X UR7, UPT, UPT, URZ, UR7, URZ, UP0, !UPT ;  /* 0x00000007ff077290 */ /* 0x000fce00087fe4ff */
[----:B------:R3:W-:Y:S02]  /*02e0*/  UTMACCTL.PF [UR10] ;  /* 0x000000000a0079b9 */ /* 0x0007e40008040000 */
[----:B------:R3:W-:Y:S02]  /*02f0*/  UTMACCTL.PF [UR6] ;  /* 0x00000000060079b9 */ /* 0x0007e40008040000 */
[----:B---3--:R-:W-:Y:S01]  /*0300*/  NOP ;  /* 0x0000000000007918 */ /* 0x008fe20000000000 */
.L_x_5:
[----:B------:R-:W-:Y:S05]  /*0310*/  BSYNC.RECONVERGENT B0 ;  /* 0x0000000000007941 */ /* 0x000fea0003800200 */
.L_x_4:
[----:B------:R-:W-:Y:S04]  /*0320*/  BSSY.RECONVERGENT B0, `(.L_x_6) ;  /* 0x000000a000007945 */ /* 0x000fe80003800200 */
        /* <DEDUP_REMOVED lines=9> */
.L_x_7:
[----:B------:R-:W-:Y:S05]  /*03c0*/  BSYNC.RECONVERGENT B0 ;  /* 0x0000000000007941 */ /* 0x000fea0003800200 */
.L_x_6:
[----:B------:R-:W3:Y:S01]  /*03d0*/  LDCU.64 UR6, c[0x0][0x888] ;  /* 0x00011100ff0677ac */ /* 0x000ee20008000a00 */
[----:B------:R-:W-:Y:S02]  /*03e0*/  UISETP.EQ.U32.AND UP1, UPT, UR4, URZ, UPT ;  /* 0x000000ff0400728c */ /* 0x000fe4000bf22070 */
[----:B------:R-:W-:Y:S02]  /*03f0*/  UPLOP3.LUT UP2, UPT, UPT, UPT, UPT, 0x80, 0x8 ;  /* 0x000000000008789c */ /* 0x000fe40003f4f070 */
[----:B---3--:R-:W-:-:S04]  /*0400*/  UISETP.NE.U32.AND UP0, UPT, UR6, URZ, UPT ;  /* 0x000000ff0600728c */ /* 0x008fc8000bf05070 */
[----:B------:R-:W-:-:S04]  /*0410*/  UISETP.NE.AND.EX UP0, UPT, UR7, URZ, UPT, UP0 ;  /* 0x000000ff0700728c */ /* 0x000fc8000bf05300 */
[----:B------:R-:W-:-:S04]  /*0420*/  UISETP.EQ.OR.EX UP3, UPT, UR5, URZ, !UP0, UP1 ;  /* 0x000000ff0500728c */ /* 0x000fc8000c762710 */
[----:B------:R-:W-:-:S05]  /*0430*/  UP2UR UR44, UPR, URZ, 0x8 ;  /* 0x00000008ff2c7883 */ /* 0x000fca0008000000 */
[----:B------:R-:W-:Y:S07]  /*0440*/  BRA.U !UP3, `(.L_x_8) ;  /* 0x000000010b207547 */ /* 0x000fee000b800000 */
[----:B------:R-:W-:Y:S01]  /*0450*/  UISETP.NE.U32.AND UP2, UPT, UR4, URZ, UPT ;  /* 0x000000ff0400728c */ /* 0x000fe2000bf45070 */
[----:B-----5:R-:W-:Y:S01]  /*0460*/  FSETP.NEU.AND P0, PT, R101, RZ, PT ;  /* 0x000000ff6500720b */ /* 0x020fe20003f0d000 */
[----:B------:R-:W-:Y:S02]  /*0470*/  USEL UR4, URZ, 0xffffffff, UP0 ;  /* 0xffffffffff047887 */ /* 0x000fe40008000000 */
[----:B------:R-:W-:-:S10]  /*0480*/  UISETP.NE.AND.EX UP2, UPT, UR5, URZ, UPT, UP2 ;  /* 0x000000ff0500728c */ /* 0x000fd4000bf45320 */
[----:B------:R-:W-:Y:S01]  /*0490*/  VOTEU.ANY UP1, P0 ;  /* 0x0000000000ff7886 */ /* 0x000fe20000020100 */
[----:B------:R-:W-:-:S04]  /*04a0*/  @!UP2 USEL UR4, URZ, 0xffffffff, UP1 ;  /* 0xffffffffff04a887 */ /* 0x000fc80008800000 */
[----:B------:R-:W-:-:S04]  /*04b0*/  ULOP3.LUT UR4, UR4, 0x1, URZ, 0xc0, !UPT ;  /* 0x0000000104047892 */ /* 0x000fc8000f8ec0ff */
[----:B------:R-:W-:-:S11]  /*04c0*/  UISETP.NE.U32.AND UP2, UPT, UR4, 0x1, UPT ;  /* 0x000000010400788c */ /* 0x000fd6000bf45070 */
.L_x_8:
[----:B-1----:R-:W1:Y:S01]  /*04d0*/  SHFL.IDX PT, R2, R211, RZ, 0x1f ;  /* 0x00001fffd3027589 */ /* 0x002e6200000e0000 */
[----:B------:R-:W-:-:S04]  /*04e0*/  UISETP.NE.AND UP1, UPT, UR8, 0x2, UPT ;  /* 0x000000020800788c */ /* 0x000fc8000bf25270 */
[----:B------:R-:W-:Y:S01]  /*04f0*/  USEL UR7, URZ, 0x1, UP1 ;  /* 0x00000001ff077887 */ /* 0x000fe20008800000 */
[----:B-1----:R-:W-:-:S13]  /*0500*/  ISETP.NE.AND P0, PT, R2, RZ, PT ;  /* 0x000000ff0200720c */ /* 0x002fda0003f05270 */
[----:B------:R-:W-:Y:S05]  /*0510*/  @P0 BRA `(.L_x_9) ;  /* 0x0000000000580947 */ /* 0x000fea0003800000 */
[----:B------:R-:W1:Y:S01]  /*0520*/  S2UR UR5, SR_CgaCtaId ;  /* 0x00000000000579c3 */ /* 0x000e620000008800 */
[----:B------:R-:W-:Y:S01]  /*0530*/  UMOV UR6, 0x400 ;  /* 0x0000040000067882 */ /* 0x000fe20000000000 */
[----:B------:R-:W-:Y:S01]  /*0540*/  UMOV UR4, 0x1 ;  /* 0x0000000100047882 */ /* 0x000fe20000000000 */
[----:B------:R-:W-:Y:S01]  /*0550*/  ELECT P0, URZ, PT ;  /* 0x0000000000ff782f */ /* 0x000fe20003800000 */
[----:B------:R-:W-:-:S04]  /*0560*/  UIADD3 UR10, UPT, UPT, -UR4, 0x100000, URZ ;  /* 0x00100000040a7890 */ /* 0x000fc8000fffe1ff */
[----:B------:R-:W-:Y:S02]  /*0570*/  USHF.L.U32 UR11, UR10, 0xb, URZ ;  /* 0x0000000b0a0b7899 */ /* 0x000fe400080006ff */
[----:B------:R-:W-:Y:S02]  /*0580*/  USHF.L.U32 UR10, UR10, 0x1, URZ ;  /* 0x000000010a0a7899 */ /* 0x000fe400080006ff */
[----:B-1----:R-:W-:Y:S01]  /*0590*/  ULEA UR5, UR5, UR6, 0x18 ;  /* 0x0000000605057291 */ /* 0x002fe2000f8ec0ff */
[----:B------:R-:W1:Y:S11]  /*05a0*/  FENCE.VIEW.ASYNC.S ;  /* 0x00000000000073c6 */ /* 0x000e760000000000 */
[----:B-1----:R1:W3:Y:S01]  /*05b0*/  SYNCS.EXCH.64 URZ, [UR5], UR10 ;  /* 0x0000000a05ff75b2 */ /* 0x0022e20008000100 */
[----:B------:R1:W4:Y:S01]  /*05c0*/  SYNCS.EXCH.64 URZ, [UR5+0x30], UR10 ;  /* 0x0000300a05ff75b2 */ /* 0x0003220008000100 */
[----:B------:R1:W1:Y:S01]  /*05d0*/  SYNCS.EXCH.64 URZ, [UR5+0x8], UR10 ;  /* 0x0000080a05ff75b2 */ /* 0x0002620008000100 */
        /* <DEDUP_REMOVED lines=9> */
[----:B------:R-:W-:Y:S01]  /*0670*/  NOP ;  /* 0x0000000000007918 */ /* 0x000fe20000000000 */
.L_x_9:
[----:B------:R-:W2:Y:S01]  /*0680*/  SHFL.IDX PT, R2, R211, RZ, 0x1f ;  /* 0x00001fffd3027589 */ /* 0x000ea200000e0000 */
[----:B------:R-:W-:Y:S01]  /*0690*/  NOP ;  /* 0x0000000000007918 */ /* 0x000fe20000000000 */
[----:B--2---:R-:W-:-:S13]  /*06a0*/  ISETP.NE.AND P0, PT, R2, 0x1, PT ;  /* 0x000000010200780c */ /* 0x004fda0003f05270 */
[----:B------:R-:W-:Y:S05]  /*06b0*/  @P0 BRA `(.L_x_10) ;  /* 0x0000000000480947 */ /* 0x000fea0003800000 */
[----:B------:R-:W2:Y:S01]  /*06c0*/  S2UR UR6, SR_CgaCtaId ;  /* 0x00000000000679c3 */ /* 0x000ea20000008800 */
[----:B------:R-:W-:Y:S01]  /*06d0*/  UMOV UR9, 0x400 ;  /* 0x0000040000097882 */ /* 0x000fe20000000000 */
[----:B-1----:R-:W-:Y:S01]  /*06e0*/  UMOV UR5, 0x20 ;  /* 0x0000002000057882 */ /* 0x002fe20000000000 */
[----:B------:R-:W-:Y:S01]  /*06f0*/  UMOV UR4, 0x80 ;  /* 0x0000008000047882 */ /* 0x000fe20000000000 */
[----:B------:R-:W-:-:S04]  /*0700*/  UIADD3 UR10, UPT, UPT, -UR5, 0x100000, URZ ;  /* 0x00100000050a7890 */ /* 0x000fc8000fffe1ff */
[----:B------:R-:W-:Y:S02]  /*0710*/  USHF.L.U32 UR11, UR10, 0xb, URZ ;  /* 0x0000000b0a0b7899 */ /* 0x000fe400080006ff */
[----:B------:R-:W-:Y:S02]  /*0720*/  USHF.L.U32 UR10, UR10, 0x1, URZ ;  /* 0x000000010a0a7899 */ /* 0x000fe400080006ff */
[----:B------:R-:W-:-:S04]  /*0730*/  UIADD3 UR4, UPT, UPT, -UR4, 0x100000, URZ ;  /* 0x0010000004047890 */ /* 0x000fc8000fffe1ff */
[----:B------:R-:W-:Y:S02]  /*0740*/  USHF.L.U32 UR5, UR4, 0xb, URZ ;  /* 0x0000000b04057899 */ /* 0x000fe400080006ff */
[----:B------:R-:W-:Y:S01]  /*0750*/  USHF.L.U32 UR4, UR4, 0x1, URZ ;  /* 0x0000000104047899 */ /* 0x000fe200080006ff */
[----:B------:R-:W-:Y:S01]  /*0760*/  ELECT P0, URZ, PT ;  /* 0x0000000000ff782f */ /* 0x000fe20003800000 */
[----:B--2---:R-:W-:Y:S01]  /*0770*/  ULEA UR6, UR6, UR9, 0x18 ;  /* 0x0000000906067291 */ /* 0x004fe2000f8ec0ff */
[----:B------:R-:W1:Y:S11]  /*0780*/  FENCE.VIEW.ASYNC.S ;  /* 0x00000000000073c6 */ /* 0x000e760000000000 */
[----:B-1----:R2:W1:Y:S01]  /*0790*/  SYNCS.EXCH.64 URZ, [UR6+0x60], UR10 ;  /* 0x0000600a06ff75b2 */ /* 0x0024620008000100 */
[----:B------:R2:W1:Y:S01]  /*07a0*/  SYNCS.EXCH.64 URZ, [UR6+0x70], UR4 ;  /* 0x0000700406ff75b2 */ /* 0x0004620008000100 */
[----:B------:R2:W1:Y:S01]  /*07b0*/  SYNCS.EXCH.64 URZ, [UR6+0x68], UR10 ;  /* 0x0000680a06ff75b2 */ /* 0x0004620008000100 */
[----:B------:R2:W1:Y:S02]  /*07c0*/  SYNCS.EXCH.64 URZ, [UR6+0x78], UR4 ;  /* 0x0000780406ff75b2 */ /* 0x0004640008000100 */
[----:B--2---:R-:W-:Y:S01]  /*07d0*/  NOP ;  /* 0x0000000000007918 */ /* 0x004fe20000000000 */
.L_x_10:
[----:B------:R-:W2:Y:S01]  /*07e0*/  SHFL.IDX PT, R2, R211, RZ, 0x1f ;  /* 0x00001fffd3027589 */ /* 0x000ea200000e0000 */
[----:B------:R-:W-:Y:S01]  /*07f0*/  NOP ;  /* 0x0000000000007918 */ /* 0x000fe20000000000 */
[----:B--2---:R-:W-:-:S13]  /*0800*/  ISETP.NE.AND P0, PT, R2, 0x3, PT ;  /* 0x000000030200780c */ /* 0x004fda0003f05270 */
[----:B------:R-:W-:Y:S05]  /*0810*/  @P0 BRA `(.L_x_11) ;  /* 0x0000000000300947 */ /* 0x000fea0003800000 */
[----:B-1----:R-:W1:Y:S01]  /*0820*/  S2UR UR5, SR_CgaCtaId ;  /* 0x00000000000579c3 */ /* 0x002e620000008800 */
        /* <DEDUP_REMOVED lines=8> */
[----:B-1----:R2:W1:Y:S01]  /*08b0*/  SYNCS.EXCH.64 URZ, [UR5+0x80], UR10 ;  /* 0x0000800a05ff75b2 */ /* 0x0024620008000100 */
[----:B------:R2:W1:Y:S02]  /*08c0*/  SYNCS.EXCH.64 URZ, [UR5+0x88], UR10 ;  /* 0x0000880a05ff75b2 */ /* 0x0004640008000100 */
[----:B--2---:R-:W-:Y:S01]  /*08d0*/  NOP ;  /* 0x0000000000007918 */ /* 0x004fe20000000000 */
.L_x_11:
[----:B------:R-:W2:Y:S01]  /*08e0*/  SHFL.IDX PT, R2, R211, RZ, 0x1f ;  /* 0x00001fffd3027589 */ /* 0x000ea200000e0000 */
[----:B------:R-:W-:Y:S01]  /*08f0*/  NOP ;  /* 0x0000000000007918 */ /* 0x000fe20000000000 */
[----:B--2---:R-:W-:-:S13]  /*0900*/  ISETP.NE.AND P0, PT, R2, 0x4, PT ;  /* 0x000000040200780c */ /* 0x004fda0003f05270 */
[----:B------:R-:W-:Y:S05]  /*0910*/  @P0 BRA `(.L_x_12) ;  /* 0x00000000004c0947 */ /* 0x000fea0003800000 */
[----:B-1----:R-:W1:Y:S01]  /*0920*/  S2UR UR5, SR_CgaCtaId ;  /* 0x00000000000579c3 */ /* 0x002e620000008800 */
[----:B------:R-:W-:Y:S01]  /*0930*/  UMOV UR9, 0x100 ;  /* 0x0000010000097882 */ /* 0x000fe20000000000 */
[----:B------:R-:W-:Y:S01]  /*0940*/  UMOV UR6, 0x400 ;  /* 0x0000040000067882 */ /* 0x000fe20000000000 */
[----:B------:R-:W-:Y:S01]  /*0950*/  USEL UR9, UR9, 0xe0, UP2 ;  /* 0x000000e009097887 */ /* 0x000fe20009000000 */
[----:B------:R-:W-:Y:S01]  /*0960*/  UMOV UR4, 0x1 ;  /* 0x0000000100047882 */ /* 0x000fe20000000000 */
[----:B------:R-:W-:Y:S01]  /*0970*/  ELECT P0, URZ, PT ;  /* 0x0000000000ff782f */ /* 0x000fe20003800000 */
[----:B------:R-:W-:-:S04]  /*0980*/  UIADD3 UR10, UPT, UPT, -UR4, 0x100000, URZ ;  /* 0x00100000040a7890 */ /* 0x000fc8000fffe1ff */
[----:B------:R-:W-:Y:S02]  /*0990*/  USHF.L.U32 UR11, UR10, 0xb, URZ ;  /* 0x0000000b0a0b7899 */ /* 0x000fe400080006ff */
[----:B------:R-:W-:Y:S02]  /*09a0*/  USHF.L.U32 UR10, UR10, 0x1, URZ ;  /* 0x000000010a0a7899 */ /* 0x000fe400080006ff */
[----:B------:R-:W-:-:S04]  /*09b0*/  UIADD3 UR12, UPT, UPT, -UR9, 0x100000, URZ ;  /* 0x00100000090c7890 */ /* 0x000fc8000fffe1ff */
[----:B------:R-:W-:Y:S02]  /*09c0*/  USHF.L.U32 UR13, UR12, 0xb, URZ ;  /* 0x0000000b0c0d7899 */ /* 0x000fe400080006ff */
[----:B------:R-:W-:Y:S02]  /*09d0*/  USHF.L.U32 UR12, UR12, 0x1, URZ ;  /* 0x000000010c0c7899 */ /* 0x000fe400080006ff */
[----:B-1----:R-:W-:Y:S01]  /*09e0*/  ULEA UR5, UR5, UR6, 0x18 ;  /* 0x0000000605057291 */ /* 0x002fe2000f8ec0ff */
[----:B------:R-:W1:Y:S11]  /*09f0*/  FENCE.VIEW.ASYNC.S ;  /* 0x00000000000073c6 */ /* 0x000e760000000000 */
[----:B-1----:R2:W1:Y:S01]  /*0a00*/  SYNCS.EXCH.64 URZ, [UR5+0x90], UR10 ;  /* 0x0000900a05ff75b2 */ /* 0x0024620008000100 */
[----:B------:R2:W1:Y:S01]  /*0a10*/  SYNCS.EXCH.64 URZ, [UR5+0xa0], UR12 ;  /* 0x0000a00c05ff75b2 */ /* 0x0004620008000100 */
[----:B------:R2:W1:Y:S01]  /*0a20*/  SYNCS.EXCH.64 URZ, [UR5+0x98], UR10 ;  /* 0x0000980a05ff75b2 */ /* 0x0004620008000100 */
[----:B------:R2:W1:Y:S02]  /*0a30*/  SYNCS.EXCH.64 URZ, [UR5+0xa8], UR12 ;  /* 0x0000a80c05ff75b2 */ /* 0x0004640008000100 */
[----:B--2---:R-:W-:Y:S01]  /*0a40*/  NOP ;  /* 0x0000000000007918 */ /* 0x004fe20000000000 */
.L_x_12:
        /* <DEDUP_REMOVED lines=20> */
[----:B------:R2:W1:Y:S01]  /*0b90*/  SYNCS.EXCH.64 URZ, [UR6+0xd8], UR4 ;  /* 0x0000d80406ff75b2 */ /* 0x0004620008000100 */
[----:B------:R2:W1:Y:S01]  /*0ba0*/  SYNCS.EXCH.64 URZ, [UR6+0xc0], UR10 ;  /* 0x0000c00a06ff75b2 */ /* 0x0004620008000100 */
[----:B------:R2:W1:Y:S01]  /*0bb0*/  SYNCS.EXCH.64 URZ, [UR6+0xe0], UR4 ;  /* 0x0000e00406ff75b2 */ /* 0x0004620008000100 */
[----:B------:R2:W1:Y:S01]  /*0bc0*/  SYNCS.EXCH.64 URZ, [UR6+0xc8], UR10 ;  /* 0x0000c80a06ff75b2 */ /* 0x0004620008000100 */
[----:B------:R2:W1:Y:S02]  /*0bd0*/  SYNCS.EXCH.64 URZ, [UR6+0xe8], UR4 ;  /* 0x0000e80406ff75b2 */ /* 0x0004640008000100 */
[----:B--2---:R-:W-:Y:S01]  /*0be0*/  NOP ;  /* 0x0000000000007918 */ /* 0x004fe20000000000 */
.L_x_13:
        /* <DEDUP_REMOVED lines=18> */
.L_x_14:
[----:B-1----:R-:W1:Y:S01]  /*0d10*/  S2UR UR5, SR_CTAID.X ;  /* 0x00000000000579c3 */ /* 0x002e620000002500 */
[----:B------:R-:W-:-:S05]  /*0d20*/  CS2R.32 R205, SR_CgaSize ;  /* 0x0000000000cd7805 */ /* 0x000fca0000008a00 */
[----:B------:R-:W-:-:S05]  /*0d30*/  IMAD R205, R205, -0xa0, RZ ;  /* 0xffffff60cdcd7824 */ /* 0x000fca00078e02ff */
[----:B------:R-:W-:-:S14]  /*0d40*/  R2UR UR9, R205 ;  /* 0x00000000cd0972ca */ /* 0x000fdc00000e0000 */
[----:B------:R-:W2:Y:S01]  /*0d50*/  LDCU UR9, c[0x0][UR9+0x2b0] ;  /* 0x00005600090977ac */ /* 0x000ea20008000800 */
[----:B------:R-:W-:Y:S01]  /*0d60*/  NOP ;  /* 0x0000000000007918 */ /* 0x000fe20000000000 */
[----:B------:R-:W-:-:S05]  /*0d70*/  CS2R.32 R205, SR_CgaSize ;  /* 0x0000000000cd7805 */ /* 0x000fca0000008a00 */
[----:B------:R-:W-:-:S05]  /*0d80*/  IMAD R205, R205, -0xa0, RZ ;  /* 0xffffff60cdcd7824 */ /* 0x000fca00078e02ff */
[----:B------:R-:W-:-:S14]  /*0d90*/  R2UR UR6, R205 ;  /* 0x00000000cd0672ca */ /* 0x000fdc00000e0000 */
[----:B------:R-:W3:Y:S01]  /*0da0*/  LDCU UR6, c[0x0][UR6+0x2b4] ;  /* 0x00005680060677ac */ /* 0x000ee20008000800 */
[----:B------:R-:W4:Y:S08]  /*0db0*/  S2UR UR4, SR_CTAID.Y ;  /* 0x00000000000479c3 */ /* 0x000f300000002600 */
[----:B------:R-:W3:Y:S01]  /*0dc0*/  LDC R9, c[0x0][0xb24] ;  /* 0x0002c900ff097b82 */ /* 0x000ee20000000800 */
[----:B-1----:R-:W-:-:S02]  /*0dd0*/  I2FP.F32.U32 R4, UR5 ;  /* 0x0000000500047c45 */ /* 0x002fc40008201000 */
[----:B------:R-:W-:-:S05]  /*0de0*/  CS2R.32 R5, SR_CgaSize ;  /* 0x0000000000057805 */ /* 0x000fca0000008a00 */
[----:B------:R-:W-:-:S06]  /*0df0*/  IMAD R5, R5, -0xa0, RZ ;  /* 0xffffff6005057824 */ /* 0x000fcc00078e02ff */
[----:B------:R-:W1:Y:S01]  /*0e00*/  LDC R5, c[0x0][R5+0x2a0] ;  /* 0x0000a80005057b82 */ /* 0x000e620000000800 */
[----:B------:R-:W-:Y:S01]  /*0e10*/  MOV R205, UR5 ;  /* 0x0000000500cd7c02 */ /* 0x000fe20008000f00 */
[----:B--2---:R-:W-:Y:S01]  /*0e20*/  FMUL R4, R4, UR9 ;  /* 0x0000000904047c20 */ /* 0x004fe20008400000 */
[----:B----4-:R-:W-:Y:S02]  /*0e30*/  I2FP.F32.U32 R2, UR4 ;  /* 0x0000000400027c45 */ /* 0x010fe40008201000 */
[----:B------:R-:W-:-:S05]  /*0e40*/  CS2R.32 R3, SR_CgaSize ;  /* 0x0000000000037805 */ /* 0x000fca0000008a00 */
[----:B------:R-:W-:-:S06]  /*0e50*/  IMAD R3, R3, -0xa0, RZ ;  /* 0xffffff6003037824 */ /* 0x000fcc00078e02ff */
[----:B------:R-:W2:Y:S01]  /*0e60*/  LDC R3, c[0x0][R3+0x2a4] ;  /* 0x0000a90003037b82 */ /* 0x000ea20000000800 */
[----:B------:R-:W4:Y:S01]  /*0e70*/  F2I.U32.TRUNC.NTZ R204, R4 ;  /* 0x0000000400cc7305 */ /* 0x000f22000020f000 */
[----:B------:R-:W-:Y:S01]  /*0e80*/  MOV R195, UR4 ;  /* 0x0000000400c37c02 */ /* 0x000fe20008000f00 */
[----:B---3--:R-:W-:-:S05]  /*0e90*/  FMUL R2, R2, UR6 ;  /* 0x0000000602027c20 */ /* 0x008fca0008400000 */
[----:B------:R-:W-:Y:S01]  /*0ea0*/  BAR.SYNC.DEFER_BLOCKING 0x0 ;  /* 0x0000000000007b1d */ /* 0x000fe20000010000 */
[----:B------:R-:W-:-:S05]  /*0eb0*/  ISETP.GE.AND P0, PT, R9, 0x1, PT ;  /* 0x000000010900780c */ /* 0x000fca0003f06270 */
[----:B------:R-:W3:Y:S02]  /*0ec0*/  F2I.U32.TRUNC.NTZ R194, R2 ;  /* 0x0000000200c27305 */ /* 0x000ee4000020f000 */
[----:B------:R-:W2:Y:S01]  /*0ed0*/  S2UR UR36, SR_CTAID.Z ;  /* 0x00000000002479c3 */ /* 0x000ea20000002700 */
[----:B----4-:R-:W-:-:S05]  /*0ee0*/  IADD3 R204, PT, PT, -R204, RZ, RZ ;  /* 0x000000ffcccc7210 */ /* 0x010fca0007ffe1ff */
[----:B-1----:R-:W-:Y:S01]  /*0ef0*/  IMAD R204, R5, R204, UR5 ;  /* 0x0000000505cc7e24 */ /* 0x002fe2000f8e02cc */
[----:B---3--:R-:W-:-:S05]  /*0f00*/  IADD3 R194, PT, PT, -R194, RZ, RZ ;  /* 0x000000ffc2c27210 */ /* 0x008fca0007ffe1ff */
[----:B--2---:R-:W-:Y:S01]  /*0f10*/  IMAD R194, R3, R194, UR4 ;  /* 0x0000000403c27e24 */ /* 0x004fe2000f8e02c2 */
[----:B------:R-:W-:Y:S06]  /*0f20*/  @!P0 BRA `(.L_x_15) ;  /* 0x0000000000b88947 */ /* 0x000fec0003800000 */
[----:B------:R-:W1:Y:S01]  /*0f30*/  LDC.64 R4, c[0x0][0xb18] ;  /* 0x0002c600ff047b82 */ /* 0x000e620000000a00 */
[----:B------:R-:W-:-:S07]  /*0f40*/  ISETP.NE.AND P0, PT, R9, 0x1, PT ;  /* 0x000000010900780c */ /* 0x000fce0003f05270 */
[----:B------:R-:W2:Y:S08]  /*0f50*/  LDC R10, c[0x0][0xb0c] ;  /* 0x0002c300ff0a7b82 */ /* 0x000eb00000000800 */
[----:B------:R-:W3:Y:S08]  /*0f60*/  LDC R11, c[0x0][0x370] ;  /* 0x0000dc00ff0b7b82 */ /* 0x000ef00000000800 */
[----:B------:R-:W4:Y:S01]  /*0f70*/  LDC R12, c[0x0][0x374] ;  /* 0x0000dd00ff0c7b82 */ /* 0x000f220000000800 */
[----:B-1----:R-:W-:-:S07]  /*0f80*/  ISETP.NE.AND P1, PT, R4, 0x1, PT ;  /* 0x000000010400780c */ /* 0x002fce0003f25270 */
[----:B------:R-:W3:Y:S01]  /*0f90*/  LDC.64 R6, c[0x0][0xb10] ;  /* 0x0002c400ff067b82 */ /* 0x000ee20000000a00 */
[----:B--2---:R-:W-:-:S07]  /*0fa0*/  ISETP.NE.AND P2, PT, R10, 0x1, PT ;  /* 0x000000010a00780c */ /* 0x004fce0003f45270 */
[----:B------:R-:W1:Y:S08]  /*0fb0*/  LDC R8, c[0x0][0xb20] ;  /* 0x0002c800ff087b82 */ /* 0x000e700000000800 */
[----:B------:R-:W2:Y:S01]  /*0fc0*/  LDC.64 R2, c[0x0][0xb28] ;  /* 0x0002ca00ff027b82 */ /* 0x000ea20000000a00 */
[----:B----4-:R-:W-:-:S04]  /*0fd0*/  IMAD.HI.U32 R13, R12, R5, RZ ;  /* 0x000000050c0d7227 */ /* 0x010fc800078e00ff */
[----:B------:R-:W-:-:S04]  /*0fe0*/  IMAD.HI.U32 R5, R195, R5, RZ ;  /* 0x00000005c3057227 */ /* 0x000fc800078e00ff */
[----:B---3--:R-:W-:-:S04]  /*0ff0*/  IMAD.HI.U32 R14, R11, R6, RZ ;  /* 0x000000060b0e7227 */ /* 0x008fc800078e00ff */
[----:B------:R-:W-:Y:S01]  /*1000*/  IMAD.HI.U32 R16, R205, R6, RZ ;  /* 0x00000006cd107227 */ /* 0x000fe200078e00ff */
[-C--:B------:R-:W-:Y:S02]  /*1010*/  @P2 SHF.R.U32.HI R11, RZ, R7.reuse, R14 ;  /* 0x00000007ff0b2219 */ /* 0x080fe4000001160e */
[-C--:B-1----:R-:W-:Y:S02]  /*1020*/  @P1 SHF.R.U32.HI R12, RZ, R8.reuse, R13 ;  /* 0x00000008ff0c1219 */ /* 0x082fe4000001160d */
[----:B------:R-:W-:Y:S02]  /*1030*/  SHF.R.U32.HI R8, RZ, R8, R5 ;  /* 0x00000008ff087219 */ /* 0x000fe40000011605 */
[----:B------:R-:W-:Y:S02]  /*1040*/  SHF.R.U32.HI R16, RZ, R7, R16 ;  /* 0x00000007ff107219 */ /* 0x000fe40000011610 */
[----:B------:R-:W-:Y:S01]  /*1050*/  SEL R5, R195, R8, !P1 ;  /* 0x00000008c3057207 */ /* 0x000fe20004800000 */
[----:B--2---:R-:W-:Y:S01]  /*1060*/  IMAD.HI.U32 R14, R12, R2, RZ ;  /* 0x000000020c0e7227 */ /* 0x004fe200078e00ff */
[----:B------:R-:W-:-:S03]  /*1070*/  SEL R7, R205, R16, !P2 ;  /* 0x00000010cd077207 */ /* 0x000fc60005000000 */
[----:B------:R-:W-:Y:S01]  /*1080*/  IMAD.HI.U32 R6, R11, R2, RZ ;  /* 0x000000020b067227 */ /* 0x000fe200078e00ff */
[----:B------:R-:W-:-:S04]  /*1090*/  @P0 SHF.R.U32.HI R12, RZ, R3, R14 ;  /* 0x00000003ff0c0219 */ /* 0x000fc8000001160e */
[----:B------:R-:W-:Y:S01]  /*10a0*/  @P0 SHF.R.U32.HI R11, RZ, R3, R6 ;  /* 0x00000003ff0b0219 */ /* 0x000fe20000011606 */
[----:B------:R-:W-:-:S04]  /*10b0*/  IMAD R12, R12, R9, RZ ;  /* 0x000000090c0c7224 */ /* 0x000fc800078e02ff */
[----:B------:R-:W-:Y:S01]  /*10c0*/  IMAD R6, R11, R9, RZ ;  /* 0x000000090b067224 */ /* 0x000fe200078e02ff */
[----:B------:R-:W-:-:S04]  /*10d0*/  ISETP.GE.AND P1, PT, R5, R12, PT ;  /* 0x0000000c0500720c */ /* 0x000fc80003f26270 */
[----:B------:R-:W-:Y:S01]  /*10e0*/  ISETP.GE.OR P1, PT, R7, R6, P1 ;  /* 0x000000060700720c */ /* 0x000fe20000f26670 */
[----:B------:R-:W-:-:S05]  /*10f0*/  IMAD.HI.U32 R6, R5, R2, RZ ;  /* 0x0000000205067227 */ /* 0x000fca00078e00ff */
[----:B------:R-:W-:-:S04]  /*1100*/  SHF.R.U32.HI R6, RZ, R3, R6 ;  /* 0x00000003ff067219 */ /* 0x000fc80000011606 */
[----:B------:R-:W-:-:S03]  /*1110*/  SEL R6, R5, R6, !P0 ;  /* 0x0000000605067207 */ /* 0x000fc60004000000 */
[----:B------:R-:W-:Y:S01]  /*1120*/  @!P1 IMAD.HI.U32 R8, R7, R2, RZ ;  /* 0x0000000207089227 */ /* 0x000fe200078e00ff */
[----:B------:R-:W-:-:S04]  /*1130*/  IADD3 R2, PT, PT, -R6, RZ, RZ ;  /* 0x000000ff06027210 */ /* 0x000fc80007ffe1ff */
[----:B------:R-:W-:Y:S01]  /*1140*/  @!P1 SHF.R.U32.HI R8, RZ, R3, R8 ;  /* 0x00000003ff089219 */ /* 0x000fe20000011608 */
[----:B------:R-:W-:-:S03]  /*1150*/  IMAD R2, R9, R2, R5 ;  /* 0x0000000209027224 */ /* 0x000fc600078e0205 */
[----:B------:R-:W-:Y:S02]  /*1160*/  @!P1 SEL R3, R7, R8, !P0 ;  /* 0x0000000807039207 */ /* 0x000fe40004000000 */
[----:B------:R-:W-:-:S03]  /*1170*/  IADD3 R8, PT, PT, -R5, RZ, RZ ;  /* 0x000000ff05087210 */ /* 0x000fc60007ffe1ff */
[--C-:B------:R-:W-:Y:S02]  /*1180*/  @!P1 IMAD.IADD R6, R6, 0x1, -R3.reuse ;  /* 0x0000000106069824 */ /* 0x100fe400078e0a03 */
[----:B------:R-:W-:Y:S01]  /*1190*/  @!P1 IMAD R3, R2, R11, R3 ;  /* 0x0000000b02039224 */ /* 0x000fe200078e0203 */
[----:B------:R-:W-:Y:S01]  /*11a0*/  IADD3 R2, PT, PT, -R7, RZ, RZ ;  /* 0x000000ff07027210 */ /* 0x000fe20007ffe1ff */
[----:B------:R-:W-:Y:S02]  /*11b0*/  @!P1 IMAD R5, R6, R9, R7 ;  /* 0x0000000906059224 */ /* 0x000fe400078e0207 */
[----:B------:R-:W-:Y:S02]  /*11c0*/  IMAD R8, R4, R8, R195 ;  /* 0x0000000804087224 */ /* 0x000fe400078e02c3 */
[----:B------:R-:W-:Y:S02]  /*11d0*/  @!P1 IMAD.MOV.U32 R7, RZ, RZ, R3 ;  /* 0x000000ffff079224 */ /* 0x000fe400078e0003 */
[----:B------:R-:W-:-:S02]  /*11e0*/  IMAD R2, R10, R2, R205 ;  /* 0x000000020a027224 */ /* 0x000fc400078e02cd */
[----:B------:R-:W-:Y:S02]  /*11f0*/  IMAD R195, R5, R4, R8 ;  /* 0x0000000405c37224 */ /* 0x000fe400078e0208 */
[----:B------:R-:W-:Y:S02]  /*1200*/  IMAD R205, R7, R10, R2 ;  /* 0x0000000a07cd7224 */ /* 0x000fe400078e0202 */
.L_x_15:
[----:B------:R-:W1:Y:S01]  /*1210*/  LDCU UR4, c[0x0][0xb30] ;  /* 0x00016600ff0477ac */ /* 0x000e620008000800 */
[----:B------:R-:W2:Y:S08]  /*1220*/  S2UR UR37, SR_CgaCtaId ;  /* 0x00000000002579c3 */ /* 0x000eb00000008800 */
[----:B------:R-:W3:Y:S01]  /*1230*/  LDC R92, c[0x0][0xb24] ;  /* 0x0002c900ff5c7b82 */ /* 0x000ee20000000800 */
[----:B-1----:R-:W-:-:S09]  /*1240*/  UISETP.NE.AND UP1, UPT, UR4, 0x1, UPT ;  /* 0x000000010400788c */ /* 0x002fd2000bf25270 */
[----:B--2---:R-:W-:Y:S05]  /*1250*/  BRA.U UP1, `(.L_x_16) ;  /* 0x0000000101407547 */ /* 0x004fea000b800000 */
[----:B------:R-:W1:Y:S08]  /*1260*/  LDC.64 R4, c[0x0][0xb10] ;  /* 0x0002c400ff047b82 */ /* 0x000e700000000a00 */
[----:B------:R-:W2:Y:S08]  /*1270*/  LDC.64 R2, c[0x0][0xb18] ;  /* 0x0002c600ff027b82 */ /* 0x000eb00000000a00 */
[----:B------:R-:W4:Y:S08]  /*1280*/  LDC R6, c[0x0][0xb20] ;  /* 0x0002c800ff067b82 */ /* 0x000f300000000800 */
[----:B------:R-:W3:Y:S01]  /*1290*/  LDC R8, c[0x0][0xb0c] ;  /* 0x0002c300ff087b82 */ /* 0x000ee20000000800 */
[----:B-1----:R-:W-:-:S05]  /*12a0*/  IMAD.HI.U32 R4, R205, R4, RZ ;  /* 0x00000004cd047227 */ /* 0x002fca00078e00ff */
[----:B------:R-:W-:Y:S01]  /*12b0*/  SHF.R.U32.HI R4, RZ, R5, R4 ;  /* 0x00000005ff047219 */ /* 0x000fe20000011604 */
[----:B--2---:R-:W-:Y:S01]  /*12c0*/  IMAD.HI.U32 R3, R195, R3, RZ ;  /* 0x00000003c3037227 */ /* 0x004fe200078e00ff */
[----:B------:R-:W-:-:S04]  /*12d0*/  ISETP.NE.AND P0, PT, R2, 0x1, PT ;  /* 0x000000010200780c */ /* 0x000fc80003f05270 */
[----:B----4-:R-:W-:-:S04]  /*12e0*/  SHF.R.U32.HI R6, RZ, R6, R3 ;  /* 0x00000006ff067219 */ /* 0x010fc80000011603 */
[----:B------:R-:W-:Y:S02]  /*12f0*/  SEL R3, R195, R6, !P0 ;  /* 0x00000006c3037207 */ /* 0x000fe40004000000 */
[----:B---3--:R-:W-:-:S04]  /*1300*/  ISETP.NE.AND P1, PT, R8, 0x1, PT ;  /* 0x000000010800780c */ /* 0x008fc80003f25270 */
[----:B------:R-:W-:-:S05]  /*1310*/  SEL R4, R205, R4, !P1 ;  /* 0x00000004cd047207 */ /* 0x000fca0004800000 */
[----:B------:R-:W-:Y:S02]  /*1320*/  IMAD.IADD R5, R3, 0x1, -R4 ;  /* 0x0000000103057824 */ /* 0x000fe400078e0a04 */
[----:B------:R-:W-:Y:S02]  /*1330*/  IMAD.IADD R3, R4, 0x1, -R3 ;  /* 0x0000000104037824 */ /* 0x000fe400078e0a03 */
[----:B------:R-:W-:Y:S02]  /*1340*/  IMAD R205, R5, R8, R205 ;  /* 0x0000000805cd7224 */ /* 0x000fe400078e02cd */
[----:B------:R-:W-:-:S07]  /*1350*/  IMAD R195, R3, R2, R195 ;  /* 0x0000000203c37224 */ /* 0x000fce00078e02c3 */
.L_x_16:
[----:B------:R-:W-:Y:S01]  /*1360*/  BAR.SYNC.DEFER_BLOCKING 0x0 ;  /* 0x0000000000007b1d */ /* 0x000fe20000010000 */
[----:B------:R-:W-:Y:S01]  /*1370*/  UISETP.NE.AND UP1, UPT, UR8, 0x2, UPT ;  /* 0x000000020800788c */ /* 0x000fe2000bf25270 */
[----:B------:R-:W-:Y:S02]  /*1380*/  ISETP.NE.OR P5, PT, R0, 0x2, !P5 ;  /* 0x000000020000780c */ /* 0x000fe40006fa5670 */
[----:B------:R-:W-:-:S06]  /*1390*/  LOP3.LUT R2, R218, 0x1f, RZ, 0xc0, !PT ;  /* 0x0000001fda027812 */ /* 0x000fcc00078ec0ff */
[----:B------:R-:W-:Y:S05]  /*13a0*/  BRA.U UP1, `(.L_x_17) ;  /* 0x0000001101a87547 */ /* 0x000fea000b800000 */
[----:B------:R-:W1:Y:S01]  /*13b0*/  LDCU UR15, c[0x0][0x38c] ;  /* 0x00007180ff0f77ac */ /* 0x000e620008000800 */
[----:B------:R-:W2:Y:S01]  /*13c0*/  LDC R9, c[0x0][0x370] ;  /* 0x0000dc00ff097b82 */ /* 0x000ea20000000800 */
[----:B------:R-:W-:Y:S01]  /*13d0*/  PLOP3.LUT P1, PT, PT, PT, UP2, 0x80, 0x8 ;  /* 0x000000000008781c */ /* 0x000fe20003f2f028 */
[----:B------:R-:W-:Y:S01]  /*13e0*/  HFMA2 R12, -RZ, RZ, 0, 0 ;  /* 0x00000000ff0c7431 */ /* 0x000fe200000001ff */
[----:B------:R-:W-:Y:S01]  /*13f0*/  ISETP.EQ.OR P4, PT, R2, RZ, P5 ;  /* 0x000000ff0200720c */ /* 0x000fe20002f82670 */
[----:B------:R-:W-:Y:S01]  /*1400*/  IMAD.MOV.U32 R15, RZ, RZ, 0x1 ;  /* 0x00000001ff0f7424 */ /* 0x000fe200078e00ff */
[----:B------:R-:W-:Y:S01]  /*1410*/  PLOP3.LUT P1, PT, P1, PT, PT, 0x8, 0x80 ;  /* 0x000000000080781c */ /* 0x000fe20000f2e170 */
[----:B------:R-:W-:Y:S01]  /*1420*/  IMAD.MOV.U32 R14, RZ, RZ, RZ ;  /* 0x000000ffff0e7224 */ /* 0x000fe200078e00ff */
[----:B------:R-:W-:Y:S01]  /*1430*/  MOV R8, 0x1 ;  /* 0x0000000100087802 */ /* 0x000fe20000000f00 */
[----:B------:R-:W4:Y:S01]  /*1440*/  LDC R0, c[0x0][0x374] ;  /* 0x0000dd00ff007b82 */ /* 0x000f220000000800 */
[----:B------:R-:W-:Y:S01]  /*1450*/  IMAD.MOV.U32 R10, RZ, RZ, RZ ;  /* 0x000000ffff0a7224 */ /* 0x000fe200078e00ff */
[----:B------:R-:W2:Y:S01]  /*1460*/  LDCU.64 UR24, c[0x0][0x348] ;  /* 0x00006900ff1877ac */ /* 0x000ea20008000a00 */
[----:B------:R-:W-:Y:S01]  /*1470*/  UMOV UR13, URZ ;  /* 0x000000ff000d7c82 */ /* 0x000fe20008000000 */
[----:B-1----:R-:W-:-:S04]  /*1480*/  UIADD3 UR5, UPT, UPT, UR15, 0x3f, URZ ;  /* 0x0000003f0f057890 */ /* 0x002fc8000fffe0ff */
[----:B------:R-:W-:-:S04]  /*1490*/  USHF.R.S32.HI UR4, URZ, 0x1f, UR5 ;  /* 0x0000001fff047899 */ /* 0x000fc80008011405 */
[----:B------:R-:W-:-:S04]  /*14a0*/  ULEA.HI UR4, UR4, UR5, URZ, 0x6 ;  /* 0x0000000504047291 */ /* 0x000fc8000f8f30ff */
[----:B------:R-:W-:Y:S02]  /*14b0*/  USHF.R.S32.HI UR22, URZ, 0x6, UR4 ;  /* 0x00000006ff167899 */ /* 0x000fe40008011404 */
[----:B------:R-:W-:Y:S02]  /*14c0*/  UIADD3 UR4, UPT, UPT, UR15, -0x1, URZ ;  /* 0xffffffff0f047890 */ /* 0x000fe4000fffe0ff */
[----:B------:R-:W-:Y:S02]  /*14d0*/  UISETP.LT.U32.AND UP0, UPT, UR22, 0x6, UPT ;  /* 0x000000061600788c */ /* 0x000fe4000bf01070 */
[----:B------:R-:W-:Y:S02]  /*14e0*/  UISETP.GE.U32.AND UP1, UPT, UR4, -0x7f, UPT ;  /* 0xffffff810400788c */ /* 0x000fe4000bf26070 */
[----:B------:R-:W-:Y:S02]  /*14f0*/  USEL UR21, UR22, 0x6, UP0 ;  /* 0x0000000616157887 */ /* 0x000fe40008000000 */
[----:B------:R-:W-:-:S02]  /*1500*/  UIADD3 UR15, UPT, UPT, UR15, 0x7e, URZ ;  /* 0x0000007e0f0f7890 */ /* 0x000fc4000fffe0ff */
[----:B------:R-:W-:Y:S02]  /*1510*/  UIADD3 UR7, UPT, UPT, UR21, -0x1, URZ ;  /* 0xffffffff15077890 */ /* 0x000fe4000fffe0ff */
[----:B------:R-:W-:-:S03]  /*1520*/  UIADD3 UR14, UPT, UPT, UR22, -UR21, URZ ;  /* 0x80000015160e7290 */ /* 0x000fc6000fffe0ff */
[----:B------:R-:W-:-:S04]  /*1530*/  @UP1 UIADD3 UR7, UPT, UPT, UR21, URZ, URZ ;  /* 0x000000ff15071290 */ /* 0x000fc8000fffe0ff */
[----:B--2---:R-:W-:-:S12]  /*1540*/  UIADD3 UR7, UPT, UPT, UR7, 0x1, URZ ;  /* 0x0000000107077890 */ /* 0x004fd8000fffe0ff */
.L_x_35:
[----:B------:R-:W-:Y:S01]  /*1550*/  UISETP.NE.AND UP0, UPT, UR37, URZ, UPT ;  /* 0x000000ff2500728c */ /* 0x000fe2000bf05270 */
[----:B------:R-:W1:Y:S08]  /*1560*/  S2UR UR37, SR_CgaCtaId ;  /* 0x00000000002579c3 */ /* 0x000e700000008800 */
[----:B------:R-:W-:Y:S05]  /*1570*/  BRA.U UP0, `(.L_x_18) ;  /* 0x0000000100347547 */ /* 0x000fea000b800000 */
[----:B------:R-:W2:Y:S01]  /*1580*/  S2R R2, SR_CgaCtaId ;  /* 0x0000000000027919 */ /* 0x000ea20000008800 */
[----:B------:R-:W-:-:S04]  /*1590*/  MOV R3, 0x400 ;  /* 0x0000040000037802 */ /* 0x000fc80000000f00 */
[----:B--2---:R-:W-:Y:S02]  /*15a0*/  LEA R3, R2, R3, 0x18 ;  /* 0x0000000302037211 */ /* 0x004fe400078ec0ff */
[----:B------:R-:W-:-:S03]  /*15b0*/  SHF.L.U32 R2, R8, 0x1f, RZ ;  /* 0x0000001f08027819 */ /* 0x000fc600000006ff */
[----:B------:R-:W-:-:S04]  /*15c0*/  IMAD R3, R10, 0x8, R3 ;  /* 0x000000080a037824 */ /* 0x000fc800078e0203 */
[----:B------:R-:W2:Y:S02]  /*15d0*/  SYNCS.PHASECHK.TRANS64.TRYWAIT P0, [R3+URZ+0x100], R2 ;  /* 0x00010002030075a7 */ /* 0x000ea400080011ff */
[----:B--2---:R-:W-:Y:S05]  /*15e0*/  @!P0 BRA `(.L_x_19) ;  /* 0x0000006400648947 */ /* 0x004fea0003800000 */
.L_x_108:
[----:B------:R-:W-:Y:S01]  /*15f0*/  VIADD R10, R10, 0x1 ;  /* 0x000000010a0a7836 */ /* 0x000fe20000000000 */
[----:B------:R2:W-:Y:S04]  /*1600*/  SYNCS.ARRIVE.TRANS64.A1T0 RZ, [R3+URZ+0xf0], RZ ;  /* 0x0000f0ff03ff79a7 */ /* 0x0005e800081000ff */
[----:B------:R-:W-:-:S04]  /*1610*/  ISETP.NE.AND P0, PT, R10, 0x2, PT ;  /* 0x000000020a00780c */ /* 0x000fc80003f05270 */
[----:B------:R-:W-:Y:S02]  /*1620*/  SEL R10, R10, RZ, P0 ;  /* 0x000000ff0a0a7207 */ /* 0x000fe40000000000 */
[----:B--2---:R-:W-:-:S04]  /*1630*/  SEL R3, RZ, 0x1, P0 ;  /* 0x00000001ff037807 */ /* 0x004fc80000000000 */
[----:B------:R-:W-:-:S07]  /*1640*/  LOP3.LUT R8, R8, R3, RZ, 0x3c, !PT ;  /* 0x0000000308087212 */ /* 0x000fce00078e3cff */
.L_x_18:
[----:B------:R-:W-:Y:S01]  /*1650*/  UMOV UR4, 0x400 ;  /* 0x0000040000047882 */ /* 0x000fe20000000000 */
[----:B------:R-:W-:Y:S01]  /*1660*/  SHF.L.U32 R2, R15, 0x1f, RZ ;  /* 0x0000001f0f027819 */ /* 0x000fe200000006ff */
[----:B-1----:R-:W-:Y:S01]  /*1670*/  ULEA UR4, UR37, UR4, 0x18 ;  /* 0x0000000425047291 */ /* 0x002fe2000f8ec0ff */
[----:B------:R-:W-:Y:S01]  /*1680*/  R2UR UR35, R205 ;  /* 0x00000000cd2372ca */ /* 0x000fe200000e0000 */
[----:B------:R-:W-:Y:S01]  /*1690*/  UISETP.GE.U32.AND UP0, UPT, UR15, 0x7f, UPT ;  /* 0x0000007f0f00788c */ /* 0x000fe2000bf06070 */
[----:B------:R-:W-:Y:S01]  /*16a0*/  R2UR UR11, R195 ;  /* 0x00000000c30b72ca */ /* 0x000fe200000e0000 */
[----:B------:R-:W-:Y:S01]  /*16b0*/  ULEA UR5, UR13, UR4, 0x3 ;  /* 0x000000040d057291 */ /* 0x000fe2000f8e18ff */
[----:B------:R-:W-:-:S08]  /*16c0*/  UMOV UR23, URZ ;  /* 0x000000ff00177c82 */ /* 0x000fd00008000000 */
[----:B------:R1:W2:Y:S01]  /*16d0*/  SYNCS.PHASECHK.TRANS64.TRYWAIT P0, [UR5+0x30], R2 ;  /* 0x00003002ff0075a7 */ /* 0x0002a20008001105 */
[----:B------:R-:W-:Y:S02]  /*16e0*/  USHF.L.U32 UR35, UR35, 0x6, URZ ;  /* 0x0000000623237899 */ /* 0x000fe400080006ff */
[----:B------:R-:W-:Y:S01]  /*16f0*/  UIMAD UR11, UR11, 0xa0, URZ ;  /* 0x000000a00b0b78a4 */ /* 0x000fe2000f8e02ff */
[----:B------:R-:W-:Y:S11]  /*1700*/  BRA.U !UP0, `(.L_x_20) ;  /* 0x0000000108a87547 */ /* 0x000ff6000b800000 */
[----:B------:R-:W-:Y:S01]  /*1710*/  UMOV UR16, URZ ;  /* 0x000000ff00107c82 */ /* 0x000fe20008000000 */
[----:B------:R-:W-:-:S05]  /*1720*/  UMOV UR6, UR13 ;  /* 0x0000000d00067c82 */ /* 0x000fca0008000000 */
.L_x_25:
[----:B--2---:R-:W-:Y:S01]  /*1730*/  @!P5 MOV R3, 0x7000 ;  /* 0x000070000003d802 */ /* 0x004fe20000000f00 */
[----:B-1----:R-:W-:Y:S01]  /*1740*/  ULEA UR33, UR6, UR4, 0x3 ;  /* 0x0000000406217291 */ /* 0x002fe2000f8e18ff */
[----:B--2---:R-:W-:Y:S11]  /*1750*/  @P0 BRA `(.L_x_21) ;  /* 0x00000000000c0947 */ /* 0x004ff60003800000 */
[----:B------:R-:W-:Y:S04]  /*1760*/  SHF.L.U32 R5, R15, 0x1f, RZ ;  /* 0x0000001f0f057819 */ /* 0x000fe800000006ff */
[----:B------:R-:W2:Y:S02]  /*1770*/  SYNCS.PHASECHK.TRANS64.TRYWAIT P0, [UR33+0x30], R5 ;  /* 0x00003005ff0075a7 */ /* 0x000ea40008001121 */
[----:B--2---:R-:W-:Y:S05]  /*1780*/  @!P0 BRA `(.L_x_22) ;  /* 0x0000006400108947 */ /* 0x004fea0003800000 */
.L_x_21:
[----:B------:R2:W-:Y:S01]  /*1790*/  @!P5 SYNCS.ARRIVE.TRANS64 RZ, [UR33], R3 ;  /* 0x00000003ffffd9a7 */ /* 0x0005e20008000021 */
[----:B------:R-:W-:Y:S04]  /*17a0*/  BSSY.RECONVERGENT B0, `(.L_x_23) ;  /* 0x0000003000007945 */ /* 0x000fe80003800200 */
[----:B------:R-:W-:Y:S05]  /*17b0*/  @P4 BRA `(.L_x_24) ;  /* 0x0000000000044947 */ /* 0x000fea0003800000 */
[----:B------:R-:W-:Y:S05]  /*17c0*/  BPT.TRAP 0x1 ;  /* 0x000000040000795c */ /* 0x000fea0000300000 */
.L_x_24:
[----:B------:R-:W-:Y:S05]  /*17d0*/  BSYNC.RECONVERGENT B0 ;  /* 0x0000000000007941 */ /* 0x000fea0003800200 */
.L_x_23:
[----:B------:R-:W-:Y:S02]  /*17e0*/  UIADD3 UR13, UPT, UPT, UR6, 0x1, URZ ;  /* 0x00000001060d7890 */ /* 0x000fe4000fffe0ff */
[----:B------:R-:W-:Y:S02]  /*17f0*/  UIADD3 UR18, UP1, UPT, UR24, 0x80, URZ ;  /* 0x0000008018127890 */ /* 0x000fe4000ff3e0ff */
[----:B------:R-:W-:Y:S02]  /*1800*/  UISETP.NE.AND UP0, UPT, UR13, 0x6, UPT ;  /* 0x000000060d00788c */ /* 0x000fe4000bf05270 */
[----:B------:R-:W-:Y:S02]  /*1810*/  ULEA UR32, UR6, UR4, 0xd ;  /* 0x0000000406207291 */ /* 0x000fe4000f8e68ff */
[----:B------:R-:W-:Y:S02]  /*1820*/  USEL UR9, URZ, 0x1, UP0 ;  /* 0x00000001ff097887 */ /* 0x000fe40008000000 */
[----:B------:R-:W-:Y:S02]  /*1830*/  USEL UR13, UR13, URZ, UP0 ;  /* 0x000000ff0d0d7287 */ /* 0x000fe40008000000 */
[----:B------:R-:W-:Y:S02]  /*1840*/  USHF.L.U32 UR34, UR16, 0x6, URZ ;  /* 0x0000000610227899 */ /* 0x000fe400080006ff */
[----:B------:R-:W-:Y:S01]  /*1850*/  ULEA UR8, UR13, UR4, 0x3 ;  /* 0x000000040d087291 */ /* 0x000fe2000f8e18ff */
[----:B------:R-:W-:Y:S01]  /*1860*/  LOP3.LUT R15, R15, UR9, RZ, 0x3c, !PT ;  /* 0x000000090f0f7c12 */ /* 0x000fe2000f8e3cff */
[----:B------:R-:W-:Y:S02]  /*1870*/  UIADD3.X UR19, UPT, UPT, URZ, UR25, URZ, UP1, !UPT ;  /* 0x00000019ff137290 */ /* 0x000fe40008ffe4ff */
[----:B------:R-:W-:Y:S01]  /*1880*/  UIADD3 UR32, UPT, UPT, UR32, 0xa400, URZ ;  /* 0x0000a40020207890 */ /* 0x000fe2000fffe0ff */
[----:B-1----:R-:W-:Y:S01]  /*1890*/  SHF.L.U32 R2, R15, 0x1f, RZ ;  /* 0x0000001f0f027819 */ /* 0x002fe200000006ff */
[----:B------:R-:W-:Y:S02]  /*18a0*/  UIMAD UR5, UR6, 0x5000, UR4 ;  /* 0x00005000060578a4 */ /* 0x000fe4000f8e0204 */
[----:B------:R-:W-:Y:S01]  /*18b0*/  UIADD3 UR26, UP0, UPT, UR24, 0x180, URZ ;  /* 0x00000180181a7890 */ /* 0x000fe2000ff1e0ff */
[----:B------:R1:W1:Y:S01]  /*18c0*/  SYNCS.PHASECHK.TRANS64.TRYWAIT P0, [UR8+0x30], R2 ;  /* 0x00003002ff0075a7 */ /* 0x0002620008001108 */
[----:B------:R-:W-:Y:S01]  /*18d0*/  UMOV UR28, 0x0 ;  /* 0x00000000001c7882 */ /* 0x000fe20000000000 */
[----:B------:R-:W-:Y:S01]  /*18e0*/  UMOV UR29, 0x10000000 ;  /* 0x10000000001d7882 */ /* 0x000fe20000000000 */
[----:B------:R-:W-:Y:S01]  /*18f0*/  UIADD3 UR8, UPT, UPT, UR5, 0x16400, URZ ;  /* 0x0001640005087890 */ /* 0x000fe2000fffe0ff */
[----:B------:R1:W-:Y:S01]  /*1900*/  UTMALDG.3D [UR32], [UR18], desc[UR28] ;  /* 0x00001c20120075b4 */ /* 0x0003e20008011000 */
[----:B------:R-:W-:Y:S02]  /*1910*/  UIADD3.X UR27, UPT, UPT, URZ, UR25, URZ, UP0, !UPT ;  /* 0x00000019ff1b7290 */ /* 0x000fe400087fe4ff */
[----:B------:R-:W-:Y:S01]  /*1920*/  UIADD3 UR16, UPT, UPT, UR16, 0x1, URZ ;  /* 0x0000000110107890 */ /* 0x000fe2000fffe0ff */
[----:B------:R-:W-:Y:S01]  /*1930*/  UMOV UR12, UR36 ;  /* 0x00000024000c7c82 */ /* 0x000fe20008000000 */
[----:B------:R-:W-:Y:S01]  /*1940*/  UMOV UR9, UR33 ;  /* 0x0000002100097c82 */ /* 0x000fe20008000000 */
[----:B------:R-:W-:Y:S01]  /*1950*/  UMOV UR10, UR34 ;  /* 0x00000022000a7c82 */ /* 0x000fe20008000000 */
[----:B------:R-:W-:Y:S03]  /*1960*/  UISETP.NE.AND UP0, UPT, UR16, UR7, UPT ;  /* 0x000000071000728c */ /* 0x000fe6000bf05270 */
[----:B------:R1:W-:Y:S01]  /*1970*/  UTMALDG.3D [UR8], [UR26], desc[UR28] ;  /* 0x00001c081a0075b4 */ /* 0x0003e20008011000 */
[----:B------:R-:W-:Y:S01]  /*1980*/  UMOV UR23, UR7 ;  /* 0x0000000700177c82 */ /* 0x000fe20008000000 */
[----:B------:R-:W-:Y:S04]  /*1990*/  UMOV UR6, UR13 ;  /* 0x0000000d00067c82 */ /* 0x000fe80008000000 */
[----:B------:R-:W-:Y:S05]  /*19a0*/  BRA.U UP0, `(.L_x_25) ;  /* 0xfffffffd00607547 */ /* 0x000fea000b83ffff */
.L_x_20:
[----:B------:R-:W-:Y:S01]  /*19b0*/  ULEA UR5, UR13, UR4, 0x3 ;  /* 0x000000040d057291 */ /* 0x000fe2000f8e18ff */
[----:B-1----:R-:W-:Y:S01]  /*19c0*/  SHF.L.U32 R2, R15, 0x1f, RZ ;  /* 0x0000001f0f027819 */ /* 0x002fe200000006ff */
[----:B------:R-:W-:Y:S01]  /*19d0*/  @!P1 SYNCS.ARRIVE.TRANS64.A1T0 RZ, [UR4+0x88], RZ ;  /* 0x000088ffffff99a7 */ /* 0x000fe20008100004 */
[----:B------:R-:W-:-:S06]  /*19e0*/  UISETP.GT.AND UP0, UPT, UR22, UR21, UPT ;  /* 0x000000151600728c */ /* 0x000fcc000bf04270 */
[----:B--2---:R1:W2:Y:S03]  /*19f0*/  SYNCS.PHASECHK.TRANS64.TRYWAIT P0, [UR5+0x30], R2 ;  /* 0x00003002ff0075a7 */ /* 0x0042a60008001105 */
[----:B------:R-:W-:Y:S05]  /*1a00*/  BRA.U !UP0, `(.L_x_26) ;  /* 0x0000000108ac7547 */ /* 0x000fea000b800000 */
[----:B------:R-:W-:Y:S01]  /*1a10*/  UIADD3 UR26, UPT, UPT, UR14, UR23, URZ ;  /* 0x000000170e1a7290 */ /* 0x000fe2000fffe0ff */
[----:B------:R-:W-:-:S11]  /*1a20*/  UMOV UR6, UR13 ;  /* 0x0000000d00067c82 */ /* 0x000fd60008000000 */
.L_x_31:
[----:B--2---:R-:W-:Y:S01]  /*1a30*/  @!P5 MOV R3, 0x7000 ;  /* 0x000070000003d802 */ /* 0x004fe20000000f00 */
[----:B-1----:R-:W-:Y:S01]  /*1a40*/  ULEA UR17, UR6, UR4, 0x3 ;  /* 0x0000000406117291 */ /* 0x002fe2000f8e18ff */
[----:B--2---:R-:W-:Y:S11]  /*1a50*/  @P0 BRA `(.L_x_27) ;  /* 0x00000000000c0947 */ /* 0x004ff60003800000 */
[----:B------:R-:W-:Y:S04]  /*1a60*/  SHF.L.U32 R5, R15, 0x1f, RZ ;  /* 0x0000001f0f057819 */ /* 0x000fe800000006ff */
[----:B------:R-:W2:Y:S02]  /*1a70*/  SYNCS.PHASECHK.TRANS64.TRYWAIT P0, [UR17+0x30], R5 ;  /* 0x00003005ff0075a7 */ /* 0x000ea40008001111 */
[----:B--2---:R-:W-:Y:S05]  /*1a80*/  @!P0 BRA `(.L_x_28) ;  /* 0x0000006000688947 */ /* 0x004fea0003800000 */
.L_x_27:
[----:B------:R2:W-:Y:S01]  /*1a90*/  @!P5 SYNCS.ARRIVE.TRANS64 RZ, [UR17], R3 ;  /* 0x00000003ffffd9a7 */ /* 0x0005e20008000011 */
[----:B------:R-:W-:Y:S04]  /*1aa0*/  BSSY.RECONVERGENT B0, `(.L_x_29) ;  /* 0x0000003000007945 */ /* 0x000fe80003800200 */
[----:B------:R-:W-:Y:S05]  /*1ab0*/  @P4 BRA `(.L_x_30) ;  /* 0x0000000000044947 */ /* 0x000fea0003800000 */
[----:B------:R-:W-:Y:S05]  /*1ac0*/  BPT.TRAP 0x1 ;  /* 0x000000040000795c */ /* 0x000fea0000300000 */
.L_x_30:
[----:B------:R-:W-:Y:S05]  /*1ad0*/  BSYNC.RECONVERGENT B0 ;  /* 0x0000000000007941 */ /* 0x000fea0003800200 */
.L_x_29:
[----:B------:R-:W-:Y:S02]  /*1ae0*/  UIADD3 UR13, UPT, UPT, UR6, 0x1, URZ ;  /* 0x00000001060d7890 */ /* 0x000fe4000fffe0ff */
[----:B------:R-:W-:Y:S02]  /*1af0*/  ULEA UR16, UR6, UR4, 0xd ;  /* 0x0000000406107291 */ /* 0x000fe4000f8e68ff */
[----:B------:R-:W-:Y:S02]  /*1b00*/  UISETP.NE.AND UP0, UPT, UR13, 0x6, UPT ;  /* 0x000000060d00788c */ /* 0x000fe4000bf05270 */
[----:B------:R-:W-:Y:S02]  /*1b10*/  UIADD3 UR32, UP1, UPT, UR24, 0x80, URZ ;  /* 0x0000008018207890 */ /* 0x000fe4000ff3e0ff */
[----:B------:R-:W-:Y:S02]  /*1b20*/  USEL UR9, URZ, 0x1, UP0 ;  /* 0x00000001ff097887 */ /* 0x000fe40008000000 */
[----:B------:R-:W-:Y:S02]  /*1b30*/  USEL UR13, UR13, URZ, UP0 ;  /* 0x000000ff0d0d7287 */ /* 0x000fe40008000000 */
[----:B------:R-:W-:Y:S02]  /*1b40*/  USHF.L.U32 UR18, UR23, 0x6, URZ ;  /* 0x0000000617127899 */ /* 0x000fe400080006ff */
[----:B------:R-:W-:Y:S01]  /*1b50*/  ULEA UR8, UR13, UR4, 0x3 ;  /* 0x000000040d087291 */ /* 0x000fe2000f8e18ff */
[----:B------:R-:W-:Y:S01]  /*1b60*/  LOP3.LUT R15, R15, UR9, RZ, 0x3c, !PT ;  /* 0x000000090f0f7c12 */ /* 0x000fe2000f8e3cff */
[----:B------:R-:W-:Y:S02]  /*1b70*/  UIADD3 UR16, UPT, UPT, UR16, 0xa400, URZ ;  /* 0x0000a40010107890 */ /* 0x000fe4000fffe0ff */
[----:B------:R-:W-:Y:S01]  /*1b80*/  UIADD3.X UR33, UPT, UPT, URZ, UR25, URZ, UP1, !UPT ;  /* 0x00000019ff217290 */ /* 0x000fe20008ffe4ff */
[----:B-1----:R-:W-:Y:S01]  /*1b90*/  SHF.L.U32 R2, R15, 0x1f, RZ ;  /* 0x0000001f0f027819 */ /* 0x002fe200000006ff */
[----:B------:R-:W-:Y:S02]  /*1ba0*/  UIMAD UR5, UR6, 0x5000, UR4 ;  /* 0x00005000060578a4 */ /* 0x000fe4000f8e0204 */
[----:B------:R-:W-:Y:S01]  /*1bb0*/  UIADD3 UR30, UP0, UPT, UR24, 0x180, URZ ;  /* 0x00000180181e7890 */ /* 0x000fe2000ff1e0ff */
[----:B------:R1:W1:Y:S01]  /*1bc0*/  SYNCS.PHASECHK.TRANS64.TRYWAIT P0, [UR8+0x30], R2 ;  /* 0x00003002ff0075a7 */ /* 0x0002620008001108 */
[----:B------:R-:W-:Y:S01]  /*1bd0*/  UIADD3 UR8, UPT, UPT, UR5, 0x16400, URZ ;  /* 0x0001640005087890 */ /* 0x000fe2000fffe0ff */
[----:B------:R-:W-:Y:S01]  /*1be0*/  UMOV UR28, 0x0 ;  /* 0x00000000001c7882 */ /* 0x000fe20000000000 */
[----:B------:R-:W-:Y:S01]  /*1bf0*/  UMOV UR29, 0x10000000 ;  /* 0x10000000001d7882 */ /* 0x000fe20000000000 */
[----:B------:R-:W-:Y:S01]  /*1c00*/  UMOV UR19, UR35 ;  /* 0x0000002300137c82 */ /* 0x000fe20008000000 */
[----:B------:R-:W-:Y:S01]  /*1c10*/  UMOV UR20, UR36 ;  /* 0x0000002400147c82 */ /* 0x000fe20008000000 */
[----:B------:R-:W-:Y:S01]  /*1c20*/  UIADD3.X UR31, UPT, UPT, URZ, UR25, URZ, UP0, !UPT ;  /* 0x00000019ff1f7290 */ /* 0x000fe200087fe4ff */
[----:B------:R1:W-:Y:S01]  /*1c30*/  UTMALDG.3D [UR16], [UR32], desc[UR28] ;  /* 0x00001c10200075b4 */ /* 0x0003e20008011000 */
[----:B------:R-:W-:Y:S01]  /*1c40*/  UIADD3 UR23, UPT, UPT, UR23, 0x1, URZ ;  /* 0x0000000117177890 */ /* 0x000fe2000fffe0ff */
[----:B------:R-:W-:Y:S01]  /*1c50*/  UMOV UR12, UR36 ;  /* 0x00000024000c7c82 */ /* 0x000fe20008000000 */
[----:B------:R-:W-:Y:S01]  /*1c60*/  UMOV UR9, UR17 ;  /* 0x0000001100097c82 */ /* 0x000fe20008000000 */
[----:B------:R-:W-:Y:S01]  /*1c70*/  UMOV UR10, UR18 ;  /* 0x00000012000a7c82 */ /* 0x000fe20008000000 */
[----:B------:R-:W-:Y:S03]  /*1c80*/  UISETP.NE.AND UP0, UPT, UR23, UR26, UPT ;  /* 0x0000001a1700728c */ /* 0x000fe6000bf05270 */
[----:B------:R1:W-:Y:S01]  /*1c90*/  UTMALDG.3D [UR8], [UR30], desc[UR28] ;  /* 0x00001c081e0075b4 */ /* 0x0003e20008011000 */
[----:B------:R-:W-:Y:S05]  /*1ca0*/  UMOV UR6, UR13 ;  /* 0x0000000d00067c82 */ /* 0x000fea0008000000 */
[----:B------:R-:W-:Y:S05]  /*1cb0*/  BRA.U UP0, `(.L_x_31) ;  /* 0xfffffffd005c7547 */ /* 0x000fea000b83ffff */
.L_x_26:
[----:B-1----:R-:W-:Y:S01]  /*1cc0*/  LEA R2, R14, UR4, 0x3 ;  /* 0x000000040e027c11 */ /* 0x002fe2000f8e18ff */
[----:B------:R-:W-:Y:S01]  /*1cd0*/  NOP ;  /* 0x0000000000007918 */ /* 0x000fe20000000000 */
[----:B--2---:R-:W-:Y:S02]  /*1ce0*/  SHF.L.U32 R3, R12, 0x1f, RZ ;  /* 0x0000001f0c037819 */ /* 0x004fe400000006ff */
[----:B------:R-:W-:Y:S02]  /*1cf0*/  LEA R4, R14, UR4, 0x4 ;  /* 0x000000040e047c11 */ /* 0x000fe4000f8e20ff */
[----:B------:R-:W1:Y:S02]  /*1d00*/  SYNCS.PHASECHK.TRANS64.TRYWAIT P0, [R2+URZ+0x90], R3 ;  /* 0x00009003020075a7 */ /* 0x000e6400080011ff */
[----:B-1----:R-:W-:Y:S05]  /*1d10*/  @!P0 BRA `(.L_x_32) ;  /* 0x0000005c00dc8947 */ /* 0x002fea0003800000 */
.L_x_111:
[----:B------:R-:W2:Y:S01]  /*1d20*/  LDS.128 R4, [R4+0x120] ;  /* 0x0001200004047984 */ /* 0x000ea20000000c00 */
[----:B---3--:R-:W-:Y:S01]  /*1d30*/  ISETP.GE.AND P0, PT, R92, 0x1, PT ;  /* 0x000000015c00780c */ /* 0x008fe20003f06270 */
[----:B-1----:R-:W-:Y:S01]  /*1d40*/  VIADD R2, R2, 0xa0 ;  /* 0x000000a002027836 */ /* 0x002fe20000000000 */
[----:B------:R-:W-:Y:S01]  /*1d50*/  @!PT LDS RZ, [RZ] ;  /* 0x00000000fffff984 */ /* 0x000fe20000000800 */
[----:B------:R-:W-:Y:S01]  /*1d60*/  @!PT LDS RZ, [RZ] ;  /* 0x00000000fffff984 */ /* 0x000fe20000000800 */
[----:B------:R-:W-:Y:S01]  /*1d70*/  @!PT LDS RZ, [RZ] ;  /* 0x00000000fffff984 */ /* 0x000fe20000000800 */
[----:B------:R-:W-:Y:S01]  /*1d80*/  @!PT LDS RZ, [RZ] ;  /* 0x00000000fffff984 */ /* 0x000fe20000000800 */
[----:B------:R1:W-:Y:S06]  /*1d90*/  MEMBAR.ALL.CTA ;  /* 0x0000000000007992 */ /* 0x0003ec0000008000 */
[----:B-1----:R-:W1:Y:S01]  /*1da0*/  FENCE.VIEW.ASYNC.S ;  /* 0x00000000000073c6 */ /* 0x002e620000000000 */
[----:B------:R-:W-:-:S04]  /*1db0*/  PRMT R2, RZ, 0x654, R2 ;  /* 0x00000654ff027816 */ /* 0x000fc80000000002 */
[----:B-1----:R1:W-:Y:S01]  /*1dc0*/  SYNCS.ARRIVE.TRANS64.RED.A1T0 RZ, [R2+URZ], RZ ;  /* 0x000000ff02ff79a7 */ /* 0x0023e200081004ff */
[----:B--2---:R-:W-:-:S13]  /*1dd0*/  LOP3.LUT P2, RZ, R6, 0x1, RZ, 0xc0, !PT ;  /* 0x0000000106ff7812 */ /* 0x004fda000784c0ff */
[----:B------:R-:W-:Y:S01]  /*1de0*/  @P2 SHF.R.U32.HI R3, RZ, 0x10, R5 ;  /* 0x00000010ff032819 */ /* 0x000fe20000011605 */
[----:B------:R-:W-:Y:S01]  /*1df0*/  VOTEU.ANY UP0, P2 ;  /* 0x0000000000ff7886 */ /* 0x000fe20001000100 */
[----:B------:R-:W-:Y:S02]  /*1e00*/  @P2 MOV R13, R4 ;  /* 0x00000004000d2202 */ /* 0x000fe40000000f00 */
[----:B------:R-:W-:Y:S02]  /*1e10*/  @P2 R2UR.BROADCAST UR5, R3 ;  /* 0x00000000030522ca */ /* 0x000fe400008e0000 */
[----:B------:R-:W-:-:S11]  /*1e20*/  @P2 LOP3.LUT R11, R5, 0xffff, RZ, 0xc0, !PT ;  /* 0x0000ffff050b2812 */ /* 0x000fd600078ec0ff */
[----:B------:R-:W-:Y:S01]  /*1e30*/  @UP0 UMOV UR36, UR5 ;  /* 0x0000000500240c82 */ /* 0x000fe20008000000 */
[----:B-1----:R-:W-:Y:S05]  /*1e40*/  @!P0 BRA `(.L_x_33) ;  /* 0x0000000000b88947 */ /* 0x002fea0003800000 */
[----:B------:R-:W4:Y:S01]  /*1e50*/  LDC.64 R4, c[0x0][0xb18] ;  /* 0x0002c600ff047b82 */ /* 0x000f220000000a00 */
[----:B------:R-:W-:-:S07]  /*1e60*/  ISETP.NE.AND P3, PT, R92, 0x1, PT ;  /* 0x000000015c00780c */ /* 0x000fce0003f65270 */
[----:B------:R-:W1:Y:S08]  /*1e70*/  LDC.64 R6, c[0x0][0xb10] ;  /* 0x0002c400ff067b82 */ /* 0x000e700000000a00 */
[----:B------:R-:W2:Y:S08]  /*1e80*/  LDC R16, c[0x0][0xb20] ;  /* 0x0002c800ff107b82 */ /* 0x000eb00000000800 */
[----:B------:R-:W3:Y:S01]  /*1e90*/  LDC R18, c[0x0][0xb0c] ;  /* 0x0002c300ff127b82 */ /* 0x000ee20000000800 */
[----:B----4-:R-:W-:Y:S01]  /*1ea0*/  IMAD.HI.U32 R17, R0, R5, RZ ;  /* 0x0000000500117227 */ /* 0x010fe200078e00ff */
[----:B------:R-:W-:-:S03]  /*1eb0*/  ISETP.NE.AND P0, PT, R4, 0x1, PT ;  /* 0x000000010400780c */ /* 0x000fc60003f05270 */
[----:B------:R-:W-:-:S03]  /*1ec0*/  IMAD.HI.U32 R5, R11, R5, RZ ;  /* 0x000000050b057227 */ /* 0x000fc600078e00ff */
[----:B------:R-:W4:Y:S01]  /*1ed0*/  LDC.64 R2, c[0x0][0xb28] ;  /* 0x0002ca00ff027b82 */ /* 0x000f220000000a00 */
[----:B-1----:R-:W-:-:S04]  /*1ee0*/  IMAD.HI.U32 R20, R9, R6, RZ ;  /* 0x0000000609147227 */ /* 0x002fc800078e00ff */
[----:B------:R-:W-:Y:S01]  /*1ef0*/  IMAD.HI.U32 R22, R13, R6, RZ ;  /* 0x000000060d167227 */ /* 0x000fe200078e00ff */
[----:B------:R-:W-:Y:S02]  /*1f00*/  SHF.R.U32.HI R20, RZ, R7, R20 ;  /* 0x00000007ff147219 */ /* 0x000fe40000011614 */
[-C--:B--2---:R-:W-:Y:S02]  /*1f10*/  SHF.R.U32.HI R17, RZ, R16.reuse, R17 ;  /* 0x00000010ff117219 */ /* 0x084fe40000011611 */
[----:B------:R-:W-:Y:S02]  /*1f20*/  SHF.R.U32.HI R16, RZ, R16, R5 ;  /* 0x00000010ff107219 */ /* 0x000fe40000011605 */
[----:B------:R-:W-:Y:S02]  /*1f30*/  SEL R17, R0, R17, !P0 ;  /* 0x0000001100117207 */ /* 0x000fe40004000000 */
[----:B------:R-:W-:Y:S02]  /*1f40*/  SHF.R.U32.HI R22, RZ, R7, R22 ;  /* 0x00000007ff167219 */ /* 0x000fe40000011616 */
[----:B---3--:R-:W-:-:S02]  /*1f50*/  ISETP.NE.AND P1, PT, R18, 0x1, PT ;  /* 0x000000011200780c */ /* 0x008fc40003f25270 */
[----:B------:R-:W-:Y:S02]  /*1f60*/  SEL R5, R11, R16, !P0 ;  /* 0x000000100b057207 */ /* 0x000fe40004000000 */
[----:B------:R-:W-:Y:S02]  /*1f70*/  SEL R19, R9, R20, !P1 ;  /* 0x0000001409137207 */ /* 0x000fe40004800000 */
[----:B------:R-:W-:Y:S01]  /*1f80*/  SEL R7, R13, R22, !P1 ;  /* 0x000000160d077207 */ /* 0x000fe20004800000 */
[----:B----4-:R-:W-:-:S04]  /*1f90*/  IMAD.HI.U32 R20, R17, R2, RZ ;  /* 0x0000000211147227 */ /* 0x010fc800078e00ff */
        /* <DEDUP_REMOVED lines=10> */
[----:B------:R-:W-:-:S04]  /*2040*/  @!P0 IMAD.HI.U32 R16, R7, R2, RZ ;  /* 0x0000000207108227 */ /* 0x000fc800078e00ff */
[----:B------:R-:W-:Y:S01]  /*2050*/  IMAD.MOV R2, RZ, RZ, -R6 ;  /* 0x000000ffff027224 */ /* 0x000fe200078e0a06 */
[----:B------:R-:W-:-:S03]  /*2060*/  @!P0 SHF.R.U32.HI R16, RZ, R3, R16 ;  /* 0x00000003ff108219 */ /* 0x000fc60000011610 */
[----:B------:R-:W-:Y:S01]  /*2070*/  IMAD R2, R92, R2, R5 ;  /* 0x000000025c027224 */ /* 0x000fe200078e0205 */
        /* <DEDUP_REMOVED lines=11> */
.L_x_33:
[----:B------:R-:W1:Y:S02]  /*2130*/  LDCU UR5, c[0x0][0xb30] ;  /* 0x00016600ff0577ac */ /* 0x000e640008000800 */
[----:B-1----:R-:W-:-:S09]  /*2140*/  UISETP.NE.AND UP0, UPT, UR5, 0x1, UPT ;  /* 0x000000010500788c */ /* 0x002fd2000bf05270 */
[----:B------:R-:W-:Y:S05]  /*2150*/  BRA.U UP0, `(.L_x_34) ;  /* 0x0000000100407547 */ /* 0x000fea000b800000 */
[----:B------:R-:W1:Y:S08]  /*2160*/  LDC.64 R4, c[0x0][0xb10] ;  /* 0x0002c400ff047b82 */ /* 0x000e700000000a00 */
[----:B------:R-:W2:Y:S08]  /*2170*/  LDC.64 R2, c[0x0][0xb18] ;  /* 0x0002c600ff027b82 */ /* 0x000eb00000000a00 */
[----:B------:R-:W3:Y:S08]  /*2180*/  LDC R6, c[0x0][0xb20] ;  /* 0x0002c800ff067b82 */ /* 0x000ef00000000800 */
[----:B------:R-:W4:Y:S01]  /*2190*/  LDC R16, c[0x0][0xb0c] ;  /* 0x0002c300ff107b82 */ /* 0x000f220000000800 */
[----:B-1----:R-:W-:-:S05]  /*21a0*/  IMAD.HI.U32 R4, R13, R4, RZ ;  /* 0x000000040d047227 */ /* 0x002fca00078e00ff */
[----:B------:R-:W-:Y:S01]  /*21b0*/  SHF.R.U32.HI R4, RZ, R5, R4 ;  /* 0x00000005ff047219 */ /* 0x000fe20000011604 */
[----:B--2---:R-:W-:Y:S01]  /*21c0*/  IMAD.HI.U32 R3, R11, R3, RZ ;  /* 0x000000030b037227 */ /* 0x004fe200078e00ff */
[----:B------:R-:W-:-:S04]  /*21d0*/  ISETP.NE.AND P0, PT, R2, 0x1, PT ;  /* 0x000000010200780c */ /* 0x000fc80003f05270 */
[----:B---3--:R-:W-:-:S04]  /*21e0*/  SHF.R.U32.HI R6, RZ, R6, R3 ;  /* 0x00000006ff067219 */ /* 0x008fc80000011603 */
[----:B------:R-:W-:Y:S02]  /*21f0*/  SEL R3, R11, R6, !P0 ;  /* 0x000000060b037207 */ /* 0x000fe40004000000 */
[----:B----4-:R-:W-:-:S04]  /*2200*/  ISETP.NE.AND P1, PT, R16, 0x1, PT ;  /* 0x000000011000780c */ /* 0x010fc80003f25270 */
[----:B------:R-:W-:-:S05]  /*2210*/  SEL R4, R13, R4, !P1 ;  /* 0x000000040d047207 */ /* 0x000fca0004800000 */
[----:B------:R-:W-:Y:S02]  /*2220*/  IMAD.IADD R5, R3, 0x1, -R4 ;  /* 0x0000000103057824 */ /* 0x000fe400078e0a04 */
[----:B------:R-:W-:Y:S02]  /*2230*/  IMAD.IADD R3, R4, 0x1, -R3 ;  /* 0x0000000104037824 */ /* 0x000fe400078e0a03 */
[----:B------:R-:W-:Y:S02]  /*2240*/  IMAD R13, R5, R16, R13 ;  /* 0x00000010050d7224 */ /* 0x000fe400078e020d */
[----:B------:R-:W-:-:S07]  /*2250*/  IMAD R11, R3, R2, R11 ;  /* 0x00000002030b7224 */ /* 0x000fce00078e020b */
.L_x_34:
[----:B------:R-:W-:Y:S01]  /*2260*/  VIADD R14, R14, 0x1 ;  /* 0x000000010e0e7836 */ /* 0x000fe20000000000 */
[----:B------:R-:W-:Y:S01]  /*2270*/  PLOP3.LUT P1, PT, PT, PT, PT, 0x80, 0x8 ;  /* 0x000000000008781c */ /* 0x000fe20003f2f070 */
[----:B------:R-:W-:Y:S02]  /*2280*/  IMAD.IADD R205, R13, 0x1, R204 ;  /* 0x000000010dcd7824 */ /* 0x000fe400078e02cc */
[----:B------:R-:W-:Y:S01]  /*2290*/  IMAD.IADD R195, R11, 0x1, R194 ;  /* 0x000000010bc37824 */ /* 0x000fe200078e02c2 */
[----:B------:R-:W-:-:S04]  /*22a0*/  ISETP.NE.AND P0, PT, R14, 0x2, PT ;  /* 0x000000020e00780c */ /* 0x000fc80003f05270 */
[----:B------:R-:W-:Y:S02]  /*22b0*/  SEL R3, RZ, 0x1, P0 ;  /* 0x00000001ff037807 */ /* 0x000fe40000000000 */
[----:B------:R-:W-:Y:S02]  /*22c0*/  SEL R14, R14, RZ, P0 ;  /* 0x000000ff0e0e7207 */ /* 0x000fe40000000000 */
[----:B------:R-:W-:Y:S01]  /*22d0*/  LOP3.LUT R12, R12, R3, RZ, 0x3c, !PT ;  /* 0x000000030c0c7212 */ /* 0x000fe200078e3cff */
[----:B------:R-:W-:Y:S06]  /*22e0*/  @P2 BRA `(.L_x_35) ;  /* 0xfffffff000982947 */ /* 0x000fec000383ffff */
[----:B------:R-:W-:Y:S01]  /*22f0*/  UIADD3 UR4, UPT, UPT, UR4, 0x30, URZ ;  /* 0x0000003004047890 */ /* 0x000fe2000fffe0ff */
[----:B------:R-:W-:-:S03]  /*2300*/  SHF.L.U32 R3, R15, 0x1f, RZ ;  /* 0x0000001f0f037819 */ /* 0x000fc600000006ff */
[----:B------:R-:W-:-:S09]  /*2310*/  ULEA UR5, UR13, UR4, 0x3 ;  /* 0x000000040d057291 */ /* 0x000fd2000f8e18ff */
[----:B------:R-:W1:Y:S02]  /*2320*/  SYNCS.PHASECHK.TRANS64.TRYWAIT P0, [UR5], R3 ;  /* 0x00000003ff0075a7 */ /* 0x000e640008001105 */
[----:B-1----:R-:W-:Y:S05]  /*2330*/  @!P0 BRA `(.L_x_36) ;  /* 0x0000005800688947 */ /* 0x002fea0003800000 */
.L_x_113:
[----:B------:R-:W-:-:S04]  /*2340*/  UIADD3 UR6, UPT, UPT, UR13, 0x1, URZ ;  /* 0x000000010d067890 */ /* 0x000fc8000fffe0ff */
[----:B------:R-:W-:-:S04]  /*2350*/  UISETP.NE.AND UP0, UPT, UR6, 0x6, UPT ;  /* 0x000000060600788c */ /* 0x000fc8000bf05270 */
[----:B------:R-:W-:Y:S02]  /*2360*/  USEL UR7, URZ, 0x1, UP0 ;  /* 0x00000001ff077887 */ /* 0x000fe40008000000 */
[----:B------:R-:W-:-:S04]  /*2370*/  USEL UR6, UR6, URZ, UP0 ;  /* 0x000000ff06067287 */ /* 0x000fc80008000000 */
[----:B------:R-:W-:Y:S01]  /*2380*/  ULEA UR5, UR6, UR4, 0x3 ;  /* 0x0000000406057291 */ /* 0x000fe2000f8e18ff */
[----:B------:R-:W-:-:S04]  /*2390*/  LOP3.LUT R2, R15, UR7, RZ, 0x3c, !PT ;  /* 0x000000070f027c12 */ /* 0x000fc8000f8e3cff */
[----:B-1----:R-:W-:-:S04]  /*23a0*/  SHF.L.U32 R3, R2, 0x1f, RZ ;  /* 0x0000001f02037819 */ /* 0x002fc800000006ff */
[----:B------:R-:W1:Y:S02]  /*23b0*/  SYNCS.PHASECHK.TRANS64.TRYWAIT P0, [UR5], R3 ;  /* 0x00000003ff0075a7 */ /* 0x000e640008001105 */
[----:B-1----:R-:W-:Y:S05]  /*23c0*/  @!P0 BRA `(.L_x_37) ;  /* 0x00000058005c8947 */ /* 0x002fea0003800000 */
.L_x_115:
        /* <DEDUP_REMOVED lines=9> */
.L_x_117:
        /* <DEDUP_REMOVED lines=9> */
.L_x_119:
        /* <DEDUP_REMOVED lines=9> */
.L_x_121:
[----:B------:R-:W-:-:S04]  /*2580*/  UIADD3 UR6, UPT, UPT, UR6, 0x1, URZ ;  /* 0x0000000106067890 */ /* 0x000fc8000fffe0ff */
[----:B------:R-:W-:-:S04]  /*2590*/  UISETP.NE.AND UP0, UPT, UR6, 0x6, UPT ;  /* 0x000000060600788c */ /* 0x000fc8000bf05270 */
[----:B------:R-:W-:Y:S02]  /*25a0*/  USEL UR5, URZ, 0x1, UP0 ;  /* 0x00000001ff057887 */ /* 0x000fe40008000000 */
[----:B------:R-:W-:-:S04]  /*25b0*/  USEL UR6, UR6, URZ, UP0 ;  /* 0x000000ff06067287 */ /* 0x000fc80008000000 */
[----:B------:R-:W-:Y:S01]  /*25c0*/  ULEA UR6, UR6, UR4, 0x3 ;  /* 0x0000000406067291 */ /* 0x000fe2000f8e18ff */
[----:B-1----:R-:W-:-:S04]  /*25d0*/  LOP3.LUT R3, R2, UR5, RZ, 0x3c, !PT ;  /* 0x0000000502037c12 */ /* 0x002fc8000f8e3cff */
[----:B------:R-:W-:Y:S01]  /*25e0*/  SHF.L.U32 R3, R3, 0x1f, RZ ;  /* 0x0000001f03037819 */ /* 0x000fe200000006ff */
[----:B----4-:R-:W-:-:S07]  /*25f0*/  IMAD.U32 R0, RZ, RZ, UR6 ;  /* 0x00000006ff007e24 */ /* 0x010fce000f8e00ff */
.L_x_41:
[----:B-1----:R1:W2:Y:S02]  /*2600*/  SYNCS.PHASECHK.TRANS64.TRYWAIT P0, [R0+URZ], R3 ;  /* 0x00000003000075a7 */ /* 0x0022a400080011ff */
[----:B--2---:R-:W-:Y:S05]  /*2610*/  @!P0 NANOSLEEP.SYNCS 0x989680 ;  /* 0x009896800000895d */ /* 0x004fea0003900000 */
[----:B------:R-:W2:Y:S02]  /*2620*/  @!P0 SYNCS.PHASECHK.TRANS64 P0, [R0+URZ], R3 ;  /* 0x00000003000085a7 */ /* 0x000ea400080010ff */
[----:B--2---:R-:W-:Y:S05]  /*2630*/  @P0 EXIT ;  /* 0x000000000000094d */ /* 0x004fea0003800000 */
[----:B------:R-:W-:Y:S05]  /*2640*/  BRA `(.L_x_41) ;  /* 0xfffffffc00ec7947 */ /* 0x000fea000383ffff */
.L_x_17:
[----:B------:R-:W-:-:S04]  /*2650*/  UISETP.NE.AND UP1, UPT, UR37, URZ, UPT ;  /* 0x000000ff2500728c */ /* 0x000fc8000bf25270 */
[----:B------:R-:W-:-:S09]  /*2660*/  UISETP.NE.OR UP1, UPT, UR8, 0x1, UP1 ;  /* 0x000000010800788c */ /* 0x000fd20008f25670 */
[----:B------:R-:W-:Y:S05]  /*2670*/  BRA.U UP1, `(.L_x_42) ;  /* 0x0000000501487547 */ /* 0x000fea000b800000 */
[----:B------:R-:W-:Y:S01]  /*2680*/  ISETP.NE.AND P2, PT, R2, RZ, PT ;  /* 0x000000ff0200720c */ /* 0x000fe20003f45270 */
[----:B------:R-:W-:Y:S01]  /*2690*/  IMAD.MOV.U32 R12, RZ, RZ, 0x1 ;  /* 0x00000001ff0c7424 */ /* 0x000fe200078e00ff */
[----:B------:R-:W-:Y:S02]  /*26a0*/  CS2R R10, SRZ ;  /* 0x00000000000a7805 */ /* 0x000fe4000001ff00 */
[----:B------:R-:W-:Y:S01]  /*26b0*/  CS2R R8, SRZ ;  /* 0x0000000000087805 */ /* 0x000fe2000001ff00 */
[----:B------:R-:W-:Y:S01]  /*26c0*/  UMOV UR4, 0x400 ;  /* 0x0000040000047882 */ /* 0x000fe20000000000 */
[----:B------:R-:W-:Y:S01]  /*26d0*/  UMOV UR6, URZ ;  /* 0x000000ff00067c82 */ /* 0x000fe20008000000 */
[----:B------:R-:W-:-:S12]  /*26e0*/  ULEA UR37, UR37, UR4, 0x18 ;  /* 0x0000000425257291 */ /* 0x000fd8000f8ec0ff */
.L_x_46:
[----:B------:R-:W-:Y:S02]  /*26f0*/  LEA R0, R8, UR37, 0x3 ;  /* 0x0000002508007c11 */ /* 0x000fe4000f8e18ff */
[----:B------:R-:W-:-:S03]  /*2700*/  SHF.L.U32 R5, R9, 0x1f, RZ ;  /* 0x0000001f09057819 */ /* 0x000fc600000006ff */
[----:B------:R-:W-:Y:S01]  /*2710*/  VIADD R4, R0, 0x100 ;  /* 0x0000010000047836 */ /* 0x000fe20000000000 */
[----:B------:R-:W1:Y:S02]  /*2720*/  SYNCS.PHASECHK.TRANS64.TRYWAIT P0, [R0+URZ+0xf0], R5 ;  /* 0x0000f005000075a7 */ /* 0x000e6400080011ff */
[----:B-1----:R-:W-:Y:S05]  /*2730*/  @!P0 BRA `(.L_x_43) ;  /* 0x0000005400e08947 */ /* 0x002fea0003800000 */
.L_x_122:
[----:B------:R-:W-:Y:S01]  /*2740*/  ULEA UR5, UR6, UR37, 0x3 ;  /* 0x0000002506057291 */ /* 0x000fe2000f8e18ff */
[----:B------:R-:W-:Y:S02]  /*2750*/  PRMT R4, RZ, 0x654, R4 ;  /* 0x00000654ff047816 */ /* 0x000fe40000000004 */
[----:B-1----:R-:W-:Y:S01]  /*2760*/  SHF.L.U32 R5, R12, 0x1f, RZ ;  /* 0x0000001f0c057819 */ /* 0x002fe200000006ff */
[----:B------:R-:W-:Y:S01]  /*2770*/  UIADD3 UR4, UPT, UPT, UR5, 0x90, URZ ;  /* 0x0000009005047890 */ /* 0x000fe2000fffe0ff */
[----:B------:R1:W-:Y:S05]  /*2780*/  SYNCS.ARRIVE.TRANS64.RED.A1T0 RZ, [R4+URZ], RZ ;  /* 0x000000ff04ff79a7 */ /* 0x0003ea00081004ff */
[----:B------:R-:W-:Y:S01]  /*2790*/  IMAD.U32 R7, RZ, RZ, UR4 ;  /* 0x00000004ff077e24 */ /* 0x000fe2000f8e00ff */
[----:B------:R-:W2:Y:S04]  /*27a0*/  SYNCS.PHASECHK.TRANS64.TRYWAIT P0, [UR5+0xa0], R5 ;  /* 0x0000a005ff0075a7 */ /* 0x000ea80008001105 */
[----:B------:R-:W-:Y:S01]  /*27b0*/  PRMT R6, R2, 0x654, R7 ;  /* 0x0000065402067816 */ /* 0x000fe20000000007 */
[----:B-1----:R-:W-:Y:S01]  /*27c0*/  @!P2 IMAD.MOV.U32 R4, RZ, RZ, 0x10 ;  /* 0x00000010ff04a424 */ /* 0x002fe200078e00ff */
[----:B--2---:R-:W-:Y:S06]  /*27d0*/  @!P0 BRA `(.L_x_44) ;  /* 0x0000005400cc8947 */ /* 0x004fec0003800000 */
.L_x_124:
[----:B------:R-:W-:Y:S01]  /*27e0*/  ULEA UR4, UR6, UR37, 0x4 ;  /* 0x0000002506047291 */ /* 0x000fe2000f8e20ff */
[----:B------:R-:W-:Y:S01]  /*27f0*/  SEL R3, R6, R3, !P2 ;  /* 0x0000000306037207 */ /* 0x000fe20005000000 */
[----:B------:R-:W-:Y:S01]  /*2800*/  UIADD3 UR5, UPT, UPT, UR5, 0x90, URZ ;  /* 0x0000009005057890 */ /* 0x000fe2000fffe0ff */
[----:B-1----:R-:W-:Y:S01]  /*2810*/  LEA R0, R11, UR37, 0x3 ;  /* 0x000000250b007c11 */ /* 0x002fe2000f8e18ff */
[----:B------:R-:W-:Y:S01]  /*2820*/  UIADD3 UR4, UPT, UPT, UR4, 0x120, URZ ;  /* 0x0000012004047890 */ /* 0x000fe2000fffe0ff */
[----:B------:R-:W-:Y:S01]  /*2830*/  SHF.L.U32 R5, R10, 0x1f, RZ ;  /* 0x0000001f0a057819 */ /* 0x000fe200000006ff */
[----:B------:R1:W-:Y:S01]  /*2840*/  @!P2 SYNCS.ARRIVE.TRANS64.RED RZ, [R3+URZ], R4 ;  /* 0x0000000403ffa9a7 */ /* 0x0003e200080004ff */
[----:B------:R-:W-:Y:S01]  /*2850*/  UIADD3 UR6, UPT, UPT, UR6, 0x1, URZ ;  /* 0x0000000106067890 */ /* 0x000fe2000fffe0ff */
[----:B------:R-:W-:-:S03]  /*2860*/  VIADD R8, R8, 0x1 ;  /* 0x0000000108087836 */ /* 0x000fc60000000000 */
[----:B------:R-:W-:Y:S02]  /*2870*/  UISETP.NE.AND UP0, UPT, UR6, 0x2, UPT ;  /* 0x000000020600788c */ /* 0x000fe4000bf05270 */
[----:B------:R-:W-:Y:S06]  /*2880*/  UGETNEXTWORKID.BROADCAST [UR4], [UR5] ;  /* 0x00000000040073ca */ /* 0x000fec0008000100 */
[----:B------:R-:W-:Y:S01]  /*2890*/  USEL UR4, URZ, 0x1, UP0 ;  /* 0x00000001ff047887 */ /* 0x000fe20008000000 */
[----:B------:R-:W-:Y:S01]  /*28a0*/  ISETP.NE.AND P0, PT, R8, 0x2, PT ;  /* 0x000000020800780c */ /* 0x000fe20003f05270 */
[----:B------:R-:W-:Y:S01]  /*28b0*/  USEL UR6, UR6, URZ, UP0 ;  /* 0x000000ff06067287 */ /* 0x000fe20008000000 */
[----:B------:R-:W2:Y:S03]  /*28c0*/  SYNCS.PHASECHK.TRANS64.TRYWAIT P1, [R0+URZ+0x90], R5 ;  /* 0x00009005000075a7 */ /* 0x000ea600080211ff */
[----:B------:R-:W-:Y:S01]  /*28d0*/  LOP3.LUT R12, R12, UR4, RZ, 0x3c, !PT ;  /* 0x000000040c0c7c12 */ /* 0x000fe2000f8e3cff */
[----:B-12---:R-:W-:Y:S07]  /*28e0*/  @!P1 BRA `(.L_x_45) ;  /* 0x0000005400a09947 */ /* 0x006fee0003800000 */
.L_x_125:
[C---:B------:R-:W-:Y:S01]  /*28f0*/  LEA R4, R11.reuse, UR37, 0x4 ;  /* 0x000000250b047c11 */ /* 0x040fe2000f8e20ff */
[----:B-1----:R-:W-:Y:S01]  /*2900*/  VIADD R0, R0, 0xa0 ;  /* 0x000000a000007836 */ /* 0x002fe20000000000 */
[----:B------:R-:W-:Y:S01]  /*2910*/  SEL R8, R8, RZ, P0 ;  /* 0x000000ff08087207 */ /* 0x000fe20000000000 */
[----:B------:R-:W-:-:S03]  /*2920*/  VIADD R11, R11, 0x1 ;  /* 0x000000010b0b7836 */ /* 0x000fc60000000000 */
[----:B------:R-:W1:Y:S01]  /*2930*/  LDS.128 R4, [R4+0x120] ;  /* 0x0001200004047984 */ /* 0x000e620000000c00 */
[----:B------:R-:W-:Y:S02]  /*2940*/  PRMT R0, RZ, 0x654, R0 ;  /* 0x00000654ff007816 */ /* 0x000fe40000000000 */
[C---:B------:R-:W-:Y:S01]  /*2950*/  ISETP.NE.AND P1, PT, R11.reuse, 0x2, PT ;  /* 0x000000020b00780c */ /* 0x040fe20003f25270 */
[----:B------:R-:W-:Y:S01]  /*2960*/  @!PT LDS RZ, [RZ] ;  /* 0x00000000fffff984 */ /* 0x000fe20000000800 */
[----:B------:R-:W-:Y:S01]  /*2970*/  @!PT LDS RZ, [RZ] ;  /* 0x00000000fffff984 */ /* 0x000fe20000000800 */
[----:B------:R-:W-:Y:S01]  /*2980*/  @!PT LDS RZ, [RZ] ;  /* 0x00000000fffff984 */ /* 0x000fe20000000800 */
[----:B------:R-:W-:Y:S01]  /*2990*/  @!PT LDS RZ, [RZ] ;  /* 0x00000000fffff984 */ /* 0x000fe20000000800 */
[----:B------:R2:W-:Y:S06]  /*29a0*/  MEMBAR.ALL.CTA ;  /* 0x0000000000007992 */ /* 0x0005ec0000008000 */
[----:B--2---:R-:W2:Y:S01]  /*29b0*/  FENCE.VIEW.ASYNC.S ;  /* 0x00000000000073c6 */ /* 0x004ea20000000000 */
[----:B------:R-:W-:Y:S01]  /*29c0*/  SEL R11, R11, RZ, P1 ;  /* 0x000000ff0b0b7207 */ /* 0x000fe20000800000 */
[----:B--2---:R2:W-:Y:S01]  /*29d0*/  SYNCS.ARRIVE.TRANS64.RED.A1T0 RZ, [R0+URZ], RZ ;  /* 0x000000ff00ff79a7 */ /* 0x0045e200081004ff */
[----:B-1----:R-:W-:-:S02]  /*29e0*/  LOP3.LUT P3, RZ, R6, 0x1, RZ, 0xc0, !PT ;  /* 0x0000000106ff7812 */ /* 0x002fc4000786c0ff */
[----:B------:R-:W-:-:S04]  /*29f0*/  SEL R5, RZ, 0x1, P1 ;  /* 0x00000001ff057807 */ /* 0x000fc80000800000 */
[----:B------:R-:W-:Y:S02]  /*2a00*/  LOP3.LUT R10, R10, R5, RZ, 0x3c, !PT ;  /* 0x000000050a0a7212 */ /* 0x000fe400078e3cff */
[----:B--2---:R-:W-:-:S04]  /*2a10*/  SEL R0, RZ, 0x1, P0 ;  /* 0x00000001ff007807 */ /* 0x004fc80000000000 */
[----:B------:R-:W-:Y:S01]  /*2a20*/  LOP3.LUT R9, R9, R0, RZ, 0x3c, !PT ;  /* 0x0000000009097212 */ /* 0x000fe200078e3cff */
[----:B------:R-:W-:Y:S06]  /*2a30*/  @P3 BRA `(.L_x_46) ;  /* 0xfffffffc002c3947 */ /* 0x000fec000383ffff */
[----:B------:R-:W-:Y:S01]  /*2a40*/  ULEA UR5, UR6, UR37, 0x3 ;  /* 0x0000002506057291 */ /* 0x000fe2000f8e18ff */
[----:B------:R-:W-:-:S08]  /*2a50*/  SHF.L.U32 R3, R12, 0x1f, RZ ;  /* 0x0000001f0c037819 */ /* 0x000fd000000006ff */
[----:B------:R-:W1:Y:S02]  /*2a60*/  SYNCS.PHASECHK.TRANS64 P0, [UR5+0xa0], R3 ;  /* 0x0000a003ff0075a7 */ /* 0x000e640008001005 */
[----:B-1----:R-:W-:Y:S05]  /*2a70*/  @P0 BRA `(.L_x_47) ;  /* 0x0000000000080947 */ /* 0x002fea0003800000 */
[----:B------:R-:W1:Y:S02]  /*2a80*/  SYNCS.PHASECHK.TRANS64.TRYWAIT P0, [UR5+0xa0], R3 ;  /* 0x0000a003ff0075a7 */ /* 0x000e640008001105 */
[----:B-1----:R-:W-:Y:S05]  /*2a90*/  @!P0 BRA `(.L_x_48) ;  /* 0x0000005400488947 */ /* 0x002fea0003800000 */
.L_x_47:
[----:B------:R-:W-:-:S04]  /*2aa0*/  UIADD3 UR4, UPT, UPT, UR6, 0x1, URZ ;  /* 0x0000000106047890 */ /* 0x000fc8000fffe0ff */
[----:B------:R-:W-:-:S04]  /*2ab0*/  UISETP.NE.AND UP0, UPT, UR4, 0x2, UPT ;  /* 0x000000020400788c */ /* 0x000fc8000bf05270 */
[----:B------:R-:W-:Y:S02]  /*2ac0*/  USEL UR7, URZ, 0x1, UP0 ;  /* 0x00000001ff077887 */ /* 0x000fe40008000000 */
[----:B------:R-:W-:-:S04]  /*2ad0*/  USEL UR4, UR4, URZ, UP0 ;  /* 0x000000ff04047287 */ /* 0x000fc80008000000 */
[----:B------:R-:W-:Y:S01]  /*2ae0*/  ULEA UR4, UR4, UR37, 0x3 ;  /* 0x0000002504047291 */ /* 0x000fe2000f8e18ff */
[----:B-1----:R-:W-:-:S04]  /*2af0*/  LOP3.LUT R3, R12, UR7, RZ, 0x3c, !PT ;  /* 0x000000070c037c12 */ /* 0x002fc8000f8e3cff */
[----:B------:R-:W-:-:S04]  /*2b00*/  SHF.L.U32 R0, R3, 0x1f, RZ ;  /* 0x0000001f03007819 */ /* 0x000fc800000006ff */
[----:B------:R-:W1:Y:S02]  /*2b10*/  SYNCS.PHASECHK.TRANS64 P0, [UR4+0xa0], R0 ;  /* 0x0000a000ff0075a7 */ /* 0x000e640008001004 */
[----:B-1----:R-:W-:Y:S05]  /*2b20*/  @P0 EXIT ;  /* 0x000000000000094d */ /* 0x002fea0003800000 */
[----:B------:R-:W-:Y:S02]  /*2b30*/  SHF.L.U32 R3, R3, 0x1f, RZ ;  /* 0x0000001f03037819 */ /* 0x000fe400000006ff */
[----:B------:R-:W-:-:S07]  /*2b40*/  MOV R0, UR4 ;  /* 0x0000000400007c02 */ /* 0x000fce0008000f00 */
.L_x_49:
[----:B-1----:R1:W2:Y:S02]  /*2b50*/  SYNCS.PHASECHK.TRANS64.TRYWAIT P0, [R0+URZ+0xa0], R3 ;  /* 0x0000a003000075a7 */ /* 0x0022a400080011ff */
[----:B--2---:R-:W-:Y:S05]  /*2b60*/  @!P0 NANOSLEEP.SYNCS 0x989680 ;  /* 0x009896800000895d */ /* 0x004fea0003900000 */
[----:B------:R-:W2:Y:S02]  /*2b70*/  @!P0 SYNCS.PHASECHK.TRANS64 P0, [R0+URZ+0xa0], R3 ;  /* 0x0000a003000085a7 */ /* 0x000ea400080010ff */
[----:B--2---:R-:W-:Y:S05]  /*2b80*/  @P0 EXIT ;  /* 0x000000000000094d */ /* 0x004fea0003800000 */
[----:B------:R-:W-:Y:S05]  /*2b90*/  BRA `(.L_x_49) ;  /* 0xfffffffc00ec7947 */ /* 0x000fea000383ffff */
.L_x_42:
[----:B------:R-:W-:-:S09]  /*2ba0*/  UISETP.NE.AND UP1, UPT, UR8, URZ, UPT ;  /* 0x000000ff0800728c */ /* 0x000fd2000bf25270 */
[----:B------:R-:W-:Y:S05]  /*2bb0*/  BRA.U UP1, `(.L_x_50) ;  /* 0x0000000d01c87547 */ /* 0x000fea000b800000 */
[----:B------:R-:W-:Y:S01]  /*2bc0*/  UMOV UR4, 0x40 ;  /* 0x0000004000047882 */ /* 0x000fe20000000000 */
[----:B------:R-:W-:Y:S01]  /*2bd0*/  NOP ;  /* 0x0000000000007918 */ /* 0x000fe20000000000 */
[----:B------:R-:W-:Y:S01]  /*2be0*/  ULEA UR4, UR37, UR4, 0x18 ;  /* 0x0000000425047291 */ /* 0x000fe2000f8ec0ff */
[----:B------:R-:W-:Y:S02]  /*2bf0*/  UMOV UR5, 0x400 ;  /* 0x0000040000057882 */ /* 0x000fe40000000000 */
[----:B------:R-:W-:-:S06]  /*2c00*/  ULEA UR37, UR37, UR5, 0x18 ;  /* 0x0000000525257291 */ /* 0x000fcc000f8ec0ff */
[----:B------:R-:W1:Y:S02]  /*2c10*/  LDS.U8 R0, [UR4+0x1c] ;  /* 0x00001c04ff007984 */ /* 0x000e640008000000 */
[----:B-1----:R-:W-:-:S13]  /*2c20*/  ISETP.NE.AND P0, PT, R0, RZ, PT ;  /* 0x000000ff0000720c */ /* 0x002fda0003f05270 */
[----:B------:R-:W-:Y:S05]  /*2c30*/  @P0 BRA `(.L_x_51) ;  /* 0x0000000000580947 */ /* 0x000fea0003800000 */
[----:B------:R-:W-:-:S13]  /*2c40*/  ELECT P0, URZ, PT ;  /* 0x0000000000ff782f */ /* 0x000fda0003800000 */
[----:B------:R-:W-:Y:S05]  /*2c50*/  @!P0 BRA `(.L_x_52) ;  /* 0x0000000000608947 */ /* 0x000fea0003800000 */
[----:B------:R-:W-:Y:S01]  /*2c60*/  UMOV UR5, 0x10 ;  /* 0x0000001000057882 */ /* 0x000fe20000000000 */
[----:B------:R-:W-:Y:S01]  /*2c70*/  HFMA2 R0, -RZ, RZ, 0, 5.9604644775390625e-08 ;  /* 0x00000001ff007431 */ /* 0x000fe200000001ff */
[----:B------:R-:W-:-:S03]  /*2c80*/  MOV R2, 0xffff ;  /* 0x0000ffff00027802 */ /* 0x000fc60000000f00 */
[----:B------:R-:W-:Y:S04]  /*2c90*/  DEPBAR.LE SB1, 0x36 ;  /* 0x00009d800000791a */ /* 0x000fe80000000000 */
[----:B------:R-:W1:Y:S02]  /*2ca0*/  UTCATOMSWS.FIND_AND_SET.ALIGN UP0, UR5, UR5 ;  /* 0x00000005000575e3 */ /* 0x000e640008000800 */
[----:B-1----:R-:W-:Y:S01]  /*2cb0*/  MOV R3, UR5 ;  /* 0x0000000500037c02 */ /* 0x002fe20008000f00 */
[----:B------:R-:W-:Y:S06]  /*2cc0*/  BRA.U UP0, `(.L_x_53) ;  /* 0x0000000100187547 */ /* 0x000fec000b800000 */
.L_x_54:
[----:B------:R-:W-:Y:S05]  /*2cd0*/  NANOSLEEP 0x64 ;  /* 0x000000640000795d */ /* 0x000fea0003800000 */
[----:B------:R-:W-:-:S05]  /*2ce0*/  UMOV UR5, 0x10 ;  /* 0x0000001000057882 */ /* 0x000fca0000000000 */
[----:B------:R-:W-:Y:S04]  /*2cf0*/  DEPBAR.LE SB1, 0x36 ;  /* 0x00009d800000791a */ /* 0x000fe80000000000 */
[----:B------:R-:W1:Y:S02]  /*2d00*/  UTCATOMSWS.FIND_AND_SET.ALIGN UP0, UR5, UR5 ;  /* 0x00000005000575e3 */ /* 0x000e640008000800 */
[----:B-1----:R-:W-:Y:S01]  /*2d10*/  MOV R3, UR5 ;  /* 0x0000000500037c02 */ /* 0x002fe20008000f00 */
[----:B------:R-:W-:Y:S05]  /*2d20*/  BRA.U !UP0, `(.L_x_54) ;  /* 0xfffffffd08e87547 */ /* 0x000fea000b83ffff */
.L_x_53:
[-C--:B------:R-:W-:Y:S02]  /*2d30*/  SHF.L.U32 R2, R2, R3.reuse, RZ ;  /* 0x0000000302027219 */ /* 0x080fe400000006ff */
[----:B------:R-:W-:Y:S01]  /*2d40*/  SHF.L.U32 R0, R0, R3, RZ ;  /* 0x0000000300007219 */ /* 0x000fe200000006ff */
[----:B------:R-:W-:Y:S02]  /*2d50*/  IMAD.SHL.U32 R3, R3, 0x20, RZ ;  /* 0x0000002003037824 */ /* 0x000fe400078e00ff */
[----:B------:R1:W-:Y:S04]  /*2d60*/  ATOMS.OR RZ, [UR4+0x14], R2 ;  /* 0x00001402ffff798c */ /* 0x0003e8000b000004 */
[----:B------:R1:W-:Y:S04]  /*2d70*/  ATOMS.OR RZ, [UR4+0x18], R0 ;  /* 0x00001800ffff798c */ /* 0x0003e8000b000004 */
[----:B------:R1:W-:Y:S01]  /*2d80*/  STS [UR37+0x140], R3 ;  /* 0x00014003ff007988 */ /* 0x0003e20008000825 */
[----:B------:R-:W-:Y:S05]  /*2d90*/  BRA `(.L_x_52) ;  /* 0x0000000000107947 */ /* 0x000fea0003800000 */
.L_x_51:
[----:B------:R-:W-:Y:S02]  /*2da0*/  MOV R0, 0xffffffff ;  /* 0xffffffff00007802 */ /* 0x000fe40000000f00 */
[----:B------:R-:W-:-:S03]  /*2db0*/  MOV R2, 0x2de0 ;  /* 0x00002de000027802 */ /* 0x000fc60000000f00 */
[----:B------:R1:W-:Y:S04]  /*2dc0*/  STS [UR37+0x140], R0 ;  /* 0x00014000ff007988 */ /* 0x0003e80008000825 */
[----:B-1-3-5:R-:W-:Y:S05]  /*2dd0*/  CALL.REL.NOINC `($__internal_1_$__cuda_sm10x_tcgen05_guardrail_trap_phase_invalid_during_alloc) ;  /* 0x0000005400d87944 */ /* 0x02afea0003c00000 */
.L_x_52:
[----:B------:R-:W-:Y:S05]  /*2de0*/  WARPSYNC.ALL ;  /* 0x0000000000007948 */ /* 0x000fea0003800000 */
[----:B------:R-:W2:Y:S01]  /*2df0*/  S2UR UR9, SR_CgaCtaId ;  /* 0x00000000000979c3 */ /* 0x000ea20000008800 */
[----:B------:R-:W-:Y:S01]  /*2e00*/  UMOV UR4, 0x400 ;  /* 0x0000040000047882 */ /* 0x000fe20000000000 */
[----:B------:R-:W-:-:S06]  /*2e10*/  NOP ;  /* 0x0000000000007918 */ /* 0x000fcc0000000000 */
[----:B------:R-:W-:Y:S06]  /*2e20*/  BAR.ARV 0x6, 0xa0 ;  /* 0x0182800000007b1d */ /* 0x000fec0000002000 */
[----:B------:R-:W4:Y:S01]  /*2e30*/  LDCU UR5, c[0x0][0x38c] ;  /* 0x00007180ff0577ac */ /* 0x000f220008000800 */
[----:B------:R-:W-:Y:S01]  /*2e40*/  IMAD.MOV.U32 R11, RZ, RZ, 0x1 ;  /* 0x00000001ff0b7424 */ /* 0x000fe200078e00ff */
[----:B------:R-:W-:Y:S01]  /*2e50*/  CS2R R8, SRZ ;  /* 0x0000000000087805 */ /* 0x000fe2000001ff00 */
[----:B------:R-:W-:Y:S01]  /*2e60*/  IMAD.MOV.U32 R10, RZ, RZ, RZ ;  /* 0x000000ffff0a7224 */ /* 0x000fe200078e00ff */
[----:B------:R-:W-:Y:S01]  /*2e70*/  UMOV UR12, URZ ;  /* 0x000000ff000c7c82 */ /* 0x000fe20008000000 */
[----:B------:R-:W-:Y:S01]  /*2e80*/  UMOV UR11, URZ ;  /* 0x000000ff000b7c82 */ /* 0x000fe20008000000 */
[----:B------:R-:W-:Y:S01]  /*2e90*/  UMOV UR22, 0x0 ;  /* 0x0000000000167882 */ /* 0x000fe20000000000 */
[----:B------:R-:W-:Y:S01]  /*2ea0*/  UMOV UR23, 0x4280490 ;  /* 0x0428049000177882 */ /* 0x000fe20000000000 */
[----:B------:R-:W-:Y:S01]  /*2eb0*/  UMOV UR20, 0x0 ;  /* 0x0000000000147882 */ /* 0x000fe20000000000 */
[----:B------:R-:W-:Y:S01]  /*2ec0*/  UMOV UR21, 0x4280490 ;  /* 0x0428049000157882 */ /* 0x000fe20000000000 */
[----:B--2---:R-:W-:Y:S01]  /*2ed0*/  ULEA UR9, UR9, UR4, 0x18 ;  /* 0x0000000409097291 */ /* 0x004fe2000f8ec0ff */
[----:B------:R-:W2:Y:S03]  /*2ee0*/  LDCU UR4, c[0x0][0x38c] ;  /* 0x00007180ff0477ac */ /* 0x000ea60008000800 */
[----:B------:R-:W-:-:S02]  /*2ef0*/  UIADD3 UR10, UPT, UPT, UR9, 0xa400, URZ ;  /* 0x0000a400090a7890 */ /* 0x000fc4000fffe0ff */
[----:B----4-:R-:W-:-:S03]  /*2f00*/  UISETP.GE.AND UP3, UPT, UR5, 0x1, UPT ;  /* 0x000000010500788c */ /* 0x010fc6000bf66270 */
[----:B-1----:R-:W1:Y:S01]  /*2f10*/  LDS R0, [UR9+0x140] ;  /* 0x00014009ff007984 */ /* 0x002e620008000800 */
[----:B------:R-:W-:Y:S01]  /*2f20*/  USHF.R.U32.HI UR10, URZ, 0x4, UR10 ;  /* 0x00000004ff0a7899 */ /* 0x000fe2000801160a */
[----:B------:R-:W-:Y:S01]  /*2f30*/  UMOV UR26, 0x0 ;  /* 0x00000000001a7882 */ /* 0x000fe20000000000 */
[----:B------:R-:W-:Y:S02]  /*2f40*/  UMOV UR27, 0x4280490 ;  /* 0x04280490001b7882 */ /* 0x000fe40000000000 */
[----:B------:R-:W-:Y:S01]  /*2f50*/  ULOP3.LUT UR10, UR10, 0x3fff, URZ, 0xc0, !UPT ;  /* 0x00003fff0a0a7892 */ /* 0x000fe2000f8ec0ff */
[----:B------:R-:W-:Y:S01]  /*2f60*/  UMOV UR24, 0x0 ;  /* 0x0000000000187882 */ /* 0x000fe20000000000 */
[----:B------:R-:W-:Y:S02]  /*2f70*/  UMOV UR25, 0x4280490 ;  /* 0x0428049000197882 */ /* 0x000fe40000000000 */
[----:B------:R-:W-:Y:S02]  /*2f80*/  ULOP3.LUT UR10, UR10, 0x10000, URZ, 0xfc, !UPT ;  /* 0x000100000a0a7892 */ /* 0x000fe4000f8efcff */
[----:B--2---:R-:W-:-:S04]  /*2f90*/  UIADD3 UR4, UPT, UPT, UR4, 0x3f, URZ ;  /* 0x0000003f04047890 */ /* 0x004fc8000fffe0ff */
[----:B------:R-:W-:-:S04]  /*2fa0*/  USHF.R.S32.HI UR8, URZ, 0x1f, UR4 ;  /* 0x0000001fff087899 */ /* 0x000fc80008011404 */
[----:B------:R-:W-:Y:S02]  /*2fb0*/  ULEA.HI UR8, UR8, UR4, URZ, 0x6 ;  /* 0x0000000408087291 */ /* 0x000fe4000f8f30ff */
[----:B------:R-:W-:Y:S02]  /*2fc0*/  UIADD3 UR4, UPT, UPT, UR9, 0x16400, URZ ;  /* 0x0001640009047890 */ /* 0x000fe4000fffe0ff */
[----:B------:R-:W-:Y:S02]  /*2fd0*/  USHF.R.S32.HI UR8, URZ, 0x6, UR8 ;  /* 0x00000006ff087899 */ /* 0x000fe40008011408 */
[----:B------:R-:W-:Y:S02]  /*2fe0*/  USHF.R.U32.HI UR4, URZ, 0x4, UR4 ;  /* 0x00000004ff047899 */ /* 0x000fe40008011604 */
[----:B------:R-:W-:Y:S02]  /*2ff0*/  UISETP.LT.AND UP0, UPT, UR8, 0x1, UPT ;  /* 0x000000010800788c */ /* 0x000fe4000bf01270 */
[----:B------:R-:W-:-:S02]  /*3000*/  ULOP3.LUT UR4, UR4, 0x3fff, URZ, 0xc0, !UPT ;  /* 0x00003fff04047892 */ /* 0x000fc4000f8ec0ff */
[----:B------:R-:W-:Y:S02]  /*3010*/  USEL UR16, UR8, 0x1, !UP0 ;  /* 0x0000000108107887 */ /* 0x000fe4000c000000 */
[----:B------:R-:W-:Y:S02]  /*3020*/  ULOP3.LUT UR4, UR4, 0x10000, URZ, 0xfc, !UPT ;  /* 0x0001000004047892 */ /* 0x000fe4000f8efcff */
[----:B------:R-:W-:Y:S01]  /*3030*/  UIADD3 UR16, UPT, UPT, -UR16, URZ, URZ ;  /* 0x000000ff10107290 */ /* 0x000fe2000fffe1ff */
[----:B-1----:R-:W-:-:S15]  /*3040*/  R2UR UR13, R0 ;  /* 0x00000000000d72ca */ /* 0x002fde00000e0000 */
.L_x_61:
[----:B------:R-:W-:Y:S02]  /*3050*/  LEA R0, R10, UR9, 0x3 ;  /* 0x000000090a007c11 */ /* 0x000fe4000f8e18ff */
[----:B------:R-:W-:Y:S02]  /*3060*/  SHF.L.U32 R5, R9, 0x1f, RZ ;  /* 0x0000001f09057819 */ /* 0x000fe400000006ff */
[----:B------:R-:W-:Y:S01]  /*3070*/  PLOP3.LUT P0, PT, PT, PT, UP3, 0x80, 0x8 ;  /* 0x000000000008781c */ /* 0x000fe20003f0f038 */
[----:B------:R-:W-:Y:S01]  /*3080*/  VIADD R3, R0, 0xa0 ;  /* 0x000000a000037836 */ /* 0x000fe20000000000 */
[----:B-1----:R-:W1:Y:S02]  /*3090*/  SYNCS.PHASECHK.TRANS64.TRYWAIT P1, [R0+URZ+0x90], R5 ;  /* 0x00009005000075a7 */ /* 0x002e6400080211ff */
[----:B-1--4-:R-:W-:Y:S09]  /*30a0*/  @!P1 BRA `(.L_x_55) ;  /* 0x0000004c00dc9947 */ /* 0x012ff20003800000 */
.L_x_127:
[----:B------:R-:W-:Y:S01]  /*30b0*/  LEA R4, R10, UR9, 0x4 ;  /* 0x000000090a047c11 */ /* 0x000fe2000f8e20ff */
[----:B------:R-:W-:Y:S01]  /*30c0*/  @UP3 ULEA UR5, UR11, UR9, 0x3 ;  /* 0x000000090b053291 */ /* 0x000fe2000f8e18ff */
[----:B------:R-:W-:Y:S01]  /*30d0*/  PLOP3.LUT P2, PT, PT, PT, PT, 0x80, 0x8 ;  /* 0x000000000008781c */ /* 0x000fe20003f4f070 */
[----:B------:R-:W-:Y:S01]  /*30e0*/  ULEA UR14, UR12, UR9, 0x3 ;  /* 0x000000090c0e7291 */ /* 0x000fe2000f8e18ff */
[----:B------:R-:W-:Y:S01]  /*30f0*/  PRMT R3, RZ, 0x654, R3 ;  /* 0x00000654ff037816 */ /* 0x000fe20000000003 */
[----:B------:R-:W-:Y:S01]  /*3100*/  ULEA.HI UR15, UR12, UR12, URZ, 0x1 ;  /* 0x0000000c0c0f7291 */ /* 0x000fe2000f8f08ff */
[----:B-1----:R-:W1:Y:S01]  /*3110*/  LDS.128 R4, [R4+0x120] ;  /* 0x0001200004047984 */ /* 0x002e620000000c00 */
[----:B------:R-:W-:Y:S02]  /*3120*/  @P0 SHF.L.U32 R2, R8, 0x1f, RZ ;  /* 0x0000001f08020819 */ /* 0x000fe400000006ff */
[----:B------:R-:W-:Y:S01]  /*3130*/  SHF.L.U32 R0, R11, 0x1f, RZ ;  /* 0x0000001f0b007819 */ /* 0x000fe200000006ff */
[----:B------:R-:W-:Y:S01]  /*3140*/  @!PT LDS RZ, [RZ] ;  /* 0x00000000fffff984 */ /* 0x000fe20000000800 */
[----:B------:R-:W-:Y:S01]  /*3150*/  @!PT LDS RZ, [RZ] ;  /* 0x00000000fffff984 */ /* 0x000fe20000000800 */
[----:B------:R-:W-:Y:S01]  /*3160*/  @!PT LDS RZ, [RZ] ;  /* 0x00000000fffff984 */ /* 0x000fe20000000800 */
[----:B------:R-:W-:Y:S01]  /*3170*/  @!PT LDS RZ, [RZ] ;  /* 0x00000000fffff984 */ /* 0x000fe20000000800 */
[----:B------:R2:W-:Y:S06]  /*3180*/  MEMBAR.ALL.CTA ;  /* 0x0000000000007992 */ /* 0x0005ec0000008000 */
[----:B--2---:R-:W2:Y:S02]  /*3190*/  FENCE.VIEW.ASYNC.S ;  /* 0x00000000000073c6 */ /* 0x004ea40000000000 */
[----:B--2---:R2:W-:Y:S01]  /*31a0*/  SYNCS.ARRIVE.TRANS64.RED.A1T0 RZ, [R3+URZ], RZ ;  /* 0x000000ff03ff79a7 */ /* 0x0045e200081004ff */
[----:B------:R2:W4:Y:S01]  /*31b0*/  @P0 SYNCS.PHASECHK.TRANS64.TRYWAIT P2, [UR5], R2 ;  /* 0x00000002ff0005a7 */ /* 0x0005220008041105 */
[----:B------:R-:W-:-:S02]  /*31c0*/  ULOP3.LUT UR5, UR15, 0xffe, URZ, 0xc0, !UPT ;  /* 0x00000ffe0f057892 */ /* 0x000fc4000f8ec0ff */
[----:B------:R-:W-:Y:S01]  /*31d0*/  USHF.R.U32.HI UR15, URZ, 0x1, UR15 ;  /* 0x00000001ff0f7899 */ /* 0x000fe2000801160f */
[----:B-1----:R-:W-:Y:S01]  /*31e0*/  LOP3.LUT P1, RZ, R6, 0x1, RZ, 0xc0, !PT ;  /* 0x0000000106ff7812 */ /* 0x002fe2000782c0ff */
[----:B------:R-:W-:Y:S02]  /*31f0*/  UIADD3 UR5, UPT, UPT, -UR5, UR12, URZ ;  /* 0x0000000c05057290 */ /* 0x000fe4000fffe1ff */
[----:B------:R-:W-:-:S04]  /*3200*/  UIMAD UR15, UR15, 0xa0, UR13 ;  /* 0x000000a00f0f78a4 */ /* 0x000fc8000f8e020d */
[----:B------:R-:W-:Y:S01]  /*3210*/  ULEA UR15, UR5, UR15, 0x14 ;  /* 0x0000000f050f7291 */ /* 0x000fe2000f8ea0ff */
[----:B------:R-:W1:Y:S02]  /*3220*/  SYNCS.PHASECHK.TRANS64.TRYWAIT P0, [UR14+0xd0], R0 ;  /* 0x0000d000ff0075a7 */ /* 0x000e64000800110e */
[----:B-12-4-:R-:W-:Y:S09]  /*3230*/  @!P0 BRA `(.L_x_56) ;  /* 0x0000004c008c8947 */ /* 0x016ff20003800000 */
.L_x_129:
[----:B------:R-:W-:Y:S01]  /*3240*/  IADD3 R10, PT, PT, R10, 0x1, RZ ;  /* 0x000000010a0a7810 */ /* 0x000fe20007ffe0ff */
[----:B------:R-:W-:Y:S06]  /*3250*/  BRA.U !UP3, `(.L_x_57) ;  /* 0x000000010bc07547 */ /* 0x000fec000b800000 */
[----:B------:R-:W-:Y:S01]  /*3260*/  UPLOP3.LUT UP4, UPT, UPT, UPT, UPT, 0x40, 0x4 ;  /* 0x000000000004789c */ /* 0x000fe20003f8e870 */
[----:B------:R-:W-:Y:S01]  /*3270*/  UMOV UR18, UR16 ;  /* 0x0000001000127c82 */ /* 0x000fe20008000000 */
[----:B------:R-:W-:Y:S01]  /*3280*/  UMOV UR17, UR8 ;  /* 0x0000000800117c82 */ /* 0x000fe20008000000 */
[----:B------:R-:W-:-:S08]  /*3290*/  UMOV UR5, UR11 ;  /* 0x0000000b00057c82 */ /* 0x000fd00008000000 */
.L_x_60:
[----:B------:R-:W-:Y:S02]  /*32a0*/  UIADD3 UR18, UPT, UPT, UR18, 0x1, URZ ;  /* 0x0000000112127890 */ /* 0x000fe4000fffe0ff */
[----:B--2---:R-:W-:Y:S02]  /*32b0*/  ULEA UR7, UR5, UR9, 0x3 ;  /* 0x0000000905077291 */ /* 0x004fe4000f8e18ff */
[----:B------:R-:W-:Y:S01]  /*32c0*/  UISETP.NE.AND UP0, UPT, UR18, URZ, UPT ;  /* 0x000000ff1200728c */ /* 0x000fe2000bf05270 */
[----:B----4-:R-:W-:Y:S10]  /*32d0*/  @P2 BRA `(.L_x_58) ;  /* 0x00000000000c2947 */ /* 0x010ff40003800000 */
[----:B-1----:R-:W-:Y:S04]  /*32e0*/  SHF.L.U32 R3, R8, 0x1f, RZ ;  /* 0x0000001f08037819 */ /* 0x002fe800000006ff */
[----:B------:R-:W1:Y:S02]  /*32f0*/  SYNCS.PHASECHK.TRANS64.TRYWAIT P0, [UR7], R3 ;  /* 0x00000003ff0075a7 */ /* 0x000e640008001107 */
[----:B-1----:R-:W-:Y:S05]  /*3300*/  @!P0 BRA `(.L_x_59) ;  /* 0x0000004c00708947 */ /* 0x002fea0003800000 */
.L_x_58:
[----:B------:R-:W-:Y:S01]  /*3310*/  UISETP.NE.AND UP1, UPT, UR17, 0x1, UPT ;  /* 0x000000011100788c */ /* 0x000fe2000bf25270 */
[----:B------:R-:W-:Y:S01]  /*3320*/  PLOP3.LUT P2, PT, PT, PT, PT, 0x80, 0x8 ;  /* 0x000000000008781c */ /* 0x000fe20003f4f070 */
[----:B------:R-:W-:Y:S02]  /*3330*/  UIADD3 UR11, UPT, UPT, UR5, 0x1, URZ ;  /* 0x00000001050b7890 */ /* 0x000fe4000fffe0ff */
[----:B------:R-:W-:Y:S02]  /*3340*/  UIMAD UR6, UR5, 0x500, UR4 ;  /* 0x00000500050678a4 */ /* 0x000fe4000f8e0204 */
[----:B------:R-:W-:Y:S01]  /*3350*/  UISETP.NE.AND UP2, UPT, UR11, 0x6, UPT ;  /* 0x000000060b00788c */ /* 0x000fe2000bf45270 */
[----:B------:R-:W-:Y:S01]  /*3360*/  PLOP3.LUT P0, PT, PT, PT, UP1, 0x80, 0x8 ;  /* 0x000000000008781c */ /* 0x000fe20003f0f018 */
[----:B------:R-:W-:Y:S02]  /*3370*/  UIADD3 UR40, UPT, UPT, UR6, 0x2, URZ ;  /* 0x0000000206287890 */ /* 0x000fe4000fffe0ff */
[----:B------:R-:W-:Y:S02]  /*3380*/  USEL UR28, URZ, 0x1, UP2 ;  /* 0x00000001ff1c7887 */ /* 0x000fe40009000000 */
[----:B------:R-:W-:Y:S02]  /*3390*/  USEL UR11, UR11, URZ, UP2 ;  /* 0x000000ff0b0b7287 */ /* 0x000fe40009000000 */
[----:B------:R-:W-:Y:S02]  /*33a0*/  UIADD3 UR36, UPT, UPT, UR6, 0x4, URZ ;  /* 0x0000000406247890 */ /* 0x000fe4000fffe0ff */
[----:B------:R-:W-:Y:S01]  /*33b0*/  @UP1 ULEA UR19, UR11, UR9, 0x3 ;  /* 0x000000090b131291 */ /* 0x000fe2000f8e18ff */
[----:B------:R-:W-:Y:S01]  /*33c0*/  LOP3.LUT R8, R8, UR28, RZ, 0x3c, !PT ;  /* 0x0000001c08087c12 */ /* 0x000fe2000f8e3cff */
[----:B------:R-:W-:Y:S02]  /*33d0*/  ULEA UR28, UR5, UR10, 0x9 ;  /* 0x0000000a051c7291 */ /* 0x000fe4000f8e48ff */
[----:B------:R-:W-:Y:S01]  /*33e0*/  UIADD3 UR32, UPT, UPT, UR6, 0x6, URZ ;  /* 0x0000000606207890 */ /* 0x000fe2000fffe0ff */
[----:B-1----:R-:W-:Y:S01]  /*33f0*/  @P0 SHF.L.U32 R0, R8, 0x1f, RZ ;  /* 0x0000001f08000819 */ /* 0x002fe200000006ff */
[----:B------:R-:W-:Y:S02]  /*3400*/  UIADD3 UR38, UPT, UPT, UR28, 0x2, URZ ;  /* 0x000000021c267890 */ /* 0x000fe4000fffe0ff */
[----:B------:R-:W-:Y:S01]  /*3410*/  UIADD3 UR34, UPT, UPT, UR28, 0x4, URZ ;  /* 0x000000041c227890 */ /* 0x000fe2000fffe0ff */
[----:B------:R2:W4:Y:S01]  /*3420*/  @P0 SYNCS.PHASECHK.TRANS64.TRYWAIT P2, [UR19], R0 ;  /* 0x00000000ff0005a7 */ /* 0x0005220008041113 */
[----:B------:R-:W-:Y:S02]  /*3430*/  UIADD3 UR30, UPT, UPT, UR28, 0x6, URZ ;  /* 0x000000061c1e7890 */ /* 0x000fe4000fffe0ff */
[----:B------:R-:W-:Y:S02]  /*3440*/  UIADD3 UR19, UPT, UPT, UR7, 0x30, URZ ;  /* 0x0000003007137890 */ /* 0x000fe4000fffe0ff */
[----:B------:R-:W-:Y:S01]  /*3450*/  UIADD3 UR17, UPT, UPT, UR17, -0x1, URZ ;  /* 0xffffffff11117890 */ /* 0x000fe2000fffe0ff */
[----:B------:R-:W-:Y:S01]  /*3460*/  UMOV UR7, 0x40004040 ;  /* 0x4000404000077882 */ /* 0x000fe20000000000 */
[----:B------:R-:W-:Y:S01]  /*3470*/  UMOV UR29, 0x40004040 ;  /* 0x40004040001d7882 */ /* 0x000fe20000000000 */
[----:B------:R-:W-:Y:S01]  /*3480*/  UMOV UR41, 0x40004040 ;  /* 0x4000404000297882 */ /* 0x000fe20000000000 */
[----:B------:R2:W-:Y:S01]  /*3490*/  UTCHMMA gdesc[UR28], gdesc[UR6], tmem[UR15], tmem[UR22], idesc[UR23], UP4 ;  /* 0x00ff16061c0075ea */ /* 0x0005e2000a00000f */
[----:B------:R-:W-:Y:S01]  /*34a0*/  UPLOP3.LUT UP4, UPT, UPT, UPT, UPT, 0x80, 0x8 ;  /* 0x000000000008789c */ /* 0x000fe20003f8f070 */
[----:B------:R-:W-:Y:S01]  /*34b0*/  UMOV UR39, 0x40004040 ;  /* 0x4000404000277882 */ /* 0x000fe20000000000 */
[----:B------:R-:W-:Y:S01]  /*34c0*/  UMOV UR37, 0x40004040 ;  /* 0x4000404000257882 */ /* 0x000fe20000000000 */
[----:B------:R2:W-:Y:S01]  /*34d0*/  UTCHMMA gdesc[UR38], gdesc[UR40], tmem[UR15], tmem[UR20], idesc[UR21], UPT ;  /* 0x00ff1428260075ea */ /* 0x0005e2000b80000f */
[----:B------:R-:W-:Y:S01]  /*34e0*/  UMOV UR35, 0x40004040 ;  /* 0x4000404000237882 */ /* 0x000fe20000000000 */
[----:B------:R-:W-:Y:S01]  /*34f0*/  UMOV UR33, 0x40004040 ;  /* 0x4000404000217882 */ /* 0x000fe20000000000 */
[----:B------:R-:W-:Y:S01]  /*3500*/  UMOV UR31, 0x40004040 ;  /* 0x40004040001f7882 */ /* 0x000fe20000000000 */
[----:B------:R2:W-:Y:S01]  /*3510*/  UTCHMMA gdesc[UR34], gdesc[UR36], tmem[UR15], tmem[UR26], idesc[UR27], UPT ;  /* 0x00ff1a24220075ea */ /* 0x0005e2000b80000f */
[----:B------:R2:W-:Y:S01]  /*3520*/  UTCHMMA gdesc[UR30], gdesc[UR32], tmem[UR15], tmem[UR24], idesc[UR25], UPT ;  /* 0x00ff18201e0075ea */ /* 0x0005e2000b80000f */
[----:B------:R2:W-:Y:S01]  /*3530*/  UTCBAR [UR19], URZ ;  /* 0x000000ff130073e9 */ /* 0x0005e200080000ff */
[----:B------:R-:W-:Y:S01]  /*3540*/  UMOV UR5, UR11 ;  /* 0x0000000b00057c82 */ /* 0x000fe20008000000 */
[----:B------:R-:W-:Y:S05]  /*3550*/  BRA.U UP0, `(.L_x_60) ;  /* 0xfffffffd00507547 */ /* 0x000fea000b83ffff */
.L_x_57:
[----:B------:R-:W-:Y:S01]  /*3560*/  UIADD3 UR12, UPT, UPT, UR12, 0x1, URZ ;  /* 0x000000010c0c7890 */ /* 0x000fe2000fffe0ff */
[C---:B------:R-:W-:Y:S01]  /*3570*/  ISETP.NE.AND P0, PT, R10.reuse, 0x2, PT ;  /* 0x000000020a00780c */ /* 0x040fe20003f05270 */
[----:B------:R-:W-:Y:S02]  /*3580*/  UIADD3 UR14, UPT, UPT, UR14, 0xb0, URZ ;  /* 0x000000b00e0e7890 */ /* 0x000fe4000fffe0ff */
[----:B------:R-:W-:Y:S01]  /*3590*/  UISETP.NE.AND UP0, UPT, UR12, 0x4, UPT ;  /* 0x000000040c00788c */ /* 0x000fe2000bf05270 */
[----:B-12---:R-:W-:Y:S02]  /*35a0*/  SEL R0, RZ, 0x1, P0 ;  /* 0x00000001ff007807 */ /* 0x006fe40000000000 */
[----:B------:R-:W-:Y:S01]  /*35b0*/  SEL R10, R10, RZ, P0 ;  /* 0x000000ff0a0a7207 */ /* 0x000fe20000000000 */
[----:B------:R-:W-:Y:S01]  /*35c0*/  USEL UR5, URZ, 0x1, UP0 ;  /* 0x00000001ff057887 */ /* 0x000fe20008000000 */
[----:B------:R-:W-:Y:S01]  /*35d0*/  LOP3.LUT R9, R9, R0, RZ, 0x3c, !PT ;  /* 0x0000000009097212 */ /* 0x000fe200078e3cff */
[----:B------:R-:W-:Y:S01]  /*35e0*/  USEL UR12, UR12, URZ, UP0 ;  /* 0x000000ff0c0c7287 */ /* 0x000fe20008000000 */
[----:B------:R1:W-:Y:S03]  /*35f0*/  UTCBAR [UR14], URZ ;  /* 0x000000ff0e0073e9 */ /* 0x0003e600080000ff */
[----:B------:R-:W-:Y:S01]  /*3600*/  LOP3.LUT R11, R11, UR5, RZ, 0x3c, !PT ;  /* 0x000000050b0b7c12 */ /* 0x000fe2000f8e3cff */
[----:B------:R-:W-:Y:S07]  /*3610*/  @P1 BRA `(.L_x_61) ;  /* 0xfffffff8008c1947 */ /* 0x000fee000383ffff */
[----:B------:R-:W2:Y:S01]  /*3620*/  S2UR UR4, SR_CgaCtaId ;  /* 0x00000000000479c3 */ /* 0x000ea20000008800 */
[----:B------:R-:W-:Y:S01]  /*3630*/  ELECT P0, URZ, PT ;  /* 0x0000000000ff782f */ /* 0x000fe20003800000 */
[----:B------:R-:W-:Y:S01]  /*3640*/  IMAD.MOV.U32 R0, RZ, RZ, 0x1 ;  /* 0x00000001ff007424 */ /* 0x000fe200078e00ff */
[----:B------:R-:W-:Y:S01]  /*3650*/  UIADD3 UR9, UPT, UPT, UR9, 0xd0, URZ ;  /* 0x000000d009097890 */ /* 0x000fe2000fffe0ff */
[----:B------:R-:W-:Y:S01]  /*3660*/  SHF.L.U32 R3, R11, 0x1f, RZ ;  /* 0x0000001f0b037819 */ /* 0x000fe200000006ff */
[----:B------:R-:W-:-:S03]  /*3670*/  UMOV UR5, 0x40 ;  /* 0x0000004000057882 */ /* 0x000fc60000000000 */
[----:B------:R-:W-:Y:S01]  /*3680*/  UVIRTCOUNT.DEALLOC.SMPOOL 0x80 ;  /* 0x000000800000784c */ /* 0x000fe20000000000 */
[----:B--2---:R-:W-:Y:S02]  /*3690*/  ULEA UR4, UR4, UR5, 0x18 ;  /* 0x0000000504047291 */ /* 0x004fe4000f8ec0ff */
[----:B------:R-:W-:-:S07]  /*36a0*/  ULEA UR5, UR12, UR9, 0x3 ;  /* 0x000000090c057291 */ /* 0x000fce000f8e18ff */
[----:B------:R2:W-:Y:S02]  /*36b0*/  @P0 STS.U8 [UR4+0x1c], R0 ;  /* 0x00001c00ff000988 */ /* 0x0005e40008000004 */
[----:B------:R-:W3:Y:S02]  /*36c0*/  SYNCS.PHASECHK.TRANS64.TRYWAIT P0, [UR5], R3 ;  /* 0x00000003ff0075a7 */ /* 0x000ee40008001105 */
[----:B--23--:R-:W-:Y:S05]  /*36d0*/  @!P0 BRA `(.L_x_62) ;  /* 0x0000004800948947 */ /* 0x00cfea0003800000 */
.L_x_132:
[----:B------:R-:W-:-:S04]  /*36e0*/  UIADD3 UR6, UPT, UPT, UR12, 0x1, URZ ;  /* 0x000000010c067890 */ /* 0x000fc8000fffe0ff */
[----:B------:R-:W-:-:S04]  /*36f0*/  UISETP.NE.AND UP0, UPT, UR6, 0x4, UPT ;  /* 0x000000040600788c */ /* 0x000fc8000bf05270 */
[----:B------:R-:W-:Y:S02]  /*3700*/  USEL UR7, URZ, 0x1, UP0 ;  /* 0x00000001ff077887 */ /* 0x000fe40008000000 */
[----:B------:R-:W-:-:S04]  /*3710*/  USEL UR6, UR6, URZ, UP0 ;  /* 0x000000ff06067287 */ /* 0x000fc80008000000 */
[----:B------:R-:W-:Y:S01]  /*3720*/  ULEA UR5, UR6, UR9, 0x3 ;  /* 0x0000000906057291 */ /* 0x000fe2000f8e18ff */
[----:B------:R-:W-:-:S04]  /*3730*/  LOP3.LUT R2, R11, UR7, RZ, 0x3c, !PT ;  /* 0x000000070b027c12 */ /* 0x000fc8000f8e3cff */
[----:B--2---:R-:W-:-:S04]  /*3740*/  SHF.L.U32 R3, R2, 0x1f, RZ ;  /* 0x0000001f02037819 */ /* 0x004fc800000006ff */
[----:B------:R-:W2:Y:S02]  /*3750*/  SYNCS.PHASECHK.TRANS64.TRYWAIT P0, [UR5], R3 ;  /* 0x00000003ff0075a7 */ /* 0x000ea40008001105 */
[----:B--2---:R-:W-:Y:S05]  /*3760*/  @!P0 BRA `(.L_x_63) ;  /* 0x0000004800888947 */ /* 0x004fea0003800000 */
.L_x_134:
        /* <DEDUP_REMOVED lines=9> */
.L_x_136:
[----:B------:R-:W-:-:S04]  /*3800*/  UIADD3 UR6, UPT, UPT, UR6, 0x1, URZ ;  /* 0x0000000106067890 */ /* 0x000fc8000fffe0ff */
[----:B------:R-:W-:-:S04]  /*3810*/  UISETP.NE.AND UP0, UPT, UR6, 0x4, UPT ;  /* 0x000000040600788c */ /* 0x000fc8000bf05270 */
[----:B------:R-:W-:Y:S02]  /*3820*/  USEL UR5, URZ, 0x1, UP0 ;  /* 0x00000001ff057887 */ /* 0x000fe40008000000 */
[----:B------:R-:W-:-:S04]  /*3830*/  USEL UR6, UR6, URZ, UP0 ;  /* 0x000000ff06067287 */ /* 0x000fc80008000000 */
[----:B------:R-:W-:Y:S01]  /*3840*/  ULEA UR6, UR6, UR9, 0x3 ;  /* 0x0000000906067291 */ /* 0x000fe2000f8e18ff */
[----:B--2---:R-:W-:-:S04]  /*3850*/  LOP3.LUT R3, R2, UR5, RZ, 0x3c, !PT ;  /* 0x0000000502037c12 */ /* 0x004fc8000f8e3cff */
[----:B------:R-:W-:-:S04]  /*3860*/  SHF.L.U32 R3, R3, 0x1f, RZ ;  /* 0x0000001f03037819 */ /* 0x000fc800000006ff */
[----:B------:R-:W2:Y:S02]  /*3870*/  SYNCS.PHASECHK.TRANS64.TRYWAIT P0, [UR6], R3 ;  /* 0x00000003ff0075a7 */ /* 0x000ea40008001106 */
[----:B--2---:R-:W-:Y:S05]  /*3880*/  @!P0 BRA `(.L_x_65) ;  /* 0x0000004800708947 */ /* 0x004fea0003800000 */
.L_x_138:
[----:B------:R-:W-:Y:S01]  /*3890*/  NOP ;  /* 0x0000000000007918 */ /* 0x000fe20000000000 */
[----:B--2---:R-:W2:Y:S01]  /*38a0*/  LDS R0, [UR4+0x14] ;  /* 0x00001404ff007984 */ /* 0x004ea20008000800 */
[----:B------:R-:W-:Y:S01]  /*38b0*/  ULOP3.LUT UR6, UR13, 0xffff, URZ, 0xc0, !UPT ;  /* 0x0000ffff0d067892 */ /* 0x000fe2000f8ec0ff */
[----:B------:R-:W-:Y:S01]  /*38c0*/  UMOV UR8, 0xffff ;  /* 0x0000ffff00087882 */ /* 0x000fe20000000000 */
[----:B------:R-:W-:Y:S02]  /*38d0*/  UMOV UR5, 0x1 ;  /* 0x0000000100057882 */ /* 0x000fe40000000000 */
[----:B------:R-:W-:-:S04]  /*38e0*/  USHF.R.U32.HI UR6, URZ, 0x5, UR6 ;  /* 0x00000005ff067899 */ /* 0x000fc80008011606 */
[----:B------:R-:W-:Y:S02]  /*38f0*/  USHF.L.U32 UR8, UR8, UR6, URZ ;  /* 0x0000000608087299 */ /* 0x000fe400080006ff */
[----:B------:R-:W-:-:S04]  /*3900*/  USHF.L.U32 UR5, UR5, UR6, URZ ;  /* 0x0000000605057299 */ /* 0x000fc800080006ff */
[----:B--2---:R-:W-:-:S04]  /*3910*/  LOP3.LUT R0, R0, UR8, RZ, 0xc0, !PT ;  /* 0x0000000800007c12 */ /* 0x004fc8000f8ec0ff */
[----:B------:R-:W-:-:S13]  /*3920*/  ISETP.NE.AND P0, PT, R0, UR8, PT ;  /* 0x0000000800007c0c */ /* 0x000fda000bf05270 */
[----:B------:R-:W-:Y:S05]  /*3930*/  @P0 BRA `(.L_x_66) ;  /* 0x0000000000580947 */ /* 0x000fea0003800000 */
[----:B------:R-:W2:Y:S02]  /*3940*/  LDS R0, [UR4+0x18] ;  /* 0x00001804ff007984 */ /* 0x000ea40008000800 */
[----:B--2---:R-:W-:-:S04]  /*3950*/  LOP3.LUT R0, R0, UR5, RZ, 0xc0, !PT ;  /* 0x0000000500007c12 */ /* 0x004fc8000f8ec0ff */
[----:B------:R-:W-:-:S13]  /*3960*/  ISETP.NE.AND P0, PT, R0, UR5, PT ;  /* 0x0000000500007c0c */ /* 0x000fda000bf05270 */
[----:B------:R-:W-:Y:S05]  /*3970*/  @P0 BRA `(.L_x_67) ;  /* 0x00000000003c0947 */ /* 0x000fea0003800000 */
[----:B------:R-:W2:Y:S01]  /*3980*/  S2R R2, SR_LANEID ;  /* 0x0000000000027919 */ /* 0x000ea20000000000 */
[----:B------:R-:W-:Y:S01]  /*3990*/  ULOP3.LUT UR8, URZ, UR8, URZ, 0x33, !UPT ;  /* 0x00000008ff087292 */ /* 0x000fe2000f8e33ff */
[----:B------:R-:W-:Y:S01]  /*39a0*/  LOP3.LUT R4, RZ, UR5, RZ, 0x33, !PT ;  /* 0x00000005ff047c12 */ /* 0x000fe2000f8e33ff */
[----:B------:R-:W-:Y:S02]  /*39b0*/  VOTEU.ANY UR7, UPT, PT ;  /* 0x0000000000077886 */ /* 0x000fe400038e0100 */
[----:B------:R-:W-:Y:S01]  /*39c0*/  UFLO.U32 UR7, UR7 ;  /* 0x00000007000772bd */ /* 0x000fe200080e0000 */
[----:B------:R-:W3:Y:S01]  /*39d0*/  REDUX UR5, R4 ;  /* 0x00000000040573c4 */ /* 0x000ee20000000000 */
[----:B------:R-:W-:-:S06]  /*39e0*/  IMAD.U32 R0, RZ, RZ, UR8 ;  /* 0x00000008ff007e24 */ /* 0x000fcc000f8e00ff */
[----:B------:R1:W-:Y:S01]  /*39f0*/  UTCATOMSWS.AND URZ, UR8 ;  /* 0x0000000800ff79e3 */ /* 0x0003e20008000000 */
[----:B------:R-:W4:Y:S01]  /*3a00*/  REDUX UR6, R0 ;  /* 0x00000000000673c4 */ /* 0x000f220000000000 */
[----:B--2---:R-:W-:Y:S01]  /*3a10*/  ISETP.EQ.U32.AND P0, PT, R2, UR7, PT ;  /* 0x0000000702007c0c */ /* 0x004fe2000bf02070 */
[----:B---3--:R-:W-:Y:S01]  /*3a20*/  IMAD.U32 R2, RZ, RZ, UR5 ;  /* 0x00000005ff027e24 */ /* 0x008fe2000f8e00ff */
[----:B----4-:R-:W-:-:S11]  /*3a30*/  MOV R3, UR6 ;  /* 0x0000000600037c02 */ /* 0x010fd60008000f00 */
[----:B------:R1:W-:Y:S04]  /*3a40*/  @P0 ATOMS.AND RZ, [UR4+0x14], R3 ;  /* 0x00001403ffff098c */ /* 0x0003e8000a800004 */
[----:B------:R1:W-:Y:S01]  /*3a50*/  @P0 ATOMS.AND RZ, [UR4+0x18], R2 ;  /* 0x00001802ffff098c */ /* 0x0003e2000a800004 */
[----:B------:R-:W-:Y:S05]  /*3a60*/  BRA `(.L_x_68) ;  /* 0x0000000000147947 */ /* 0x000fea0003800000 */
.L_x_67:
[----:B------:R-:W-:Y:S02]  /*3a70*/  MOV R2, 0x3a90 ;  /* 0x00003a9000027802 */ /* 0x000fe40000000f00 */
[----:B-1--45:R-:W-:Y:S05]  /*3a80*/  CALL.REL.NOINC `($__internal_0_$__cuda_sm10x_tcgen05_guardrail_trap_col_being_dealloced_not_returned_by_alloc) ;  /* 0x0000004800a07944 */ /* 0x032fea0003c00000 */
[----:B------:R-:W-:Y:S05]  /*3a90*/  BRA `(.L_x_68) ;  /* 0x0000000000087947 */ /* 0x000fea0003800000 */
.L_x_66:
[----:B------:R-:W-:Y:S02]  /*3aa0*/  MOV R2, 0x3ac0 ;  /* 0x00003ac000027802 */ /* 0x000fe40000000f00 */
[----:B-1--45:R-:W-:Y:S05]  /*3ab0*/  CALL.REL.NOINC `($__internal_2_$__cuda_sm10x_tcgen05_guardrail_trap_unallocated_columns_being_dealloced) ;  /* 0x0000004800ac7944 */ /* 0x032fea0003c00000 */
.L_x_68:
[----:B------:R-:W-:Y:S01]  /*3ac0*/  NOP ;  /* 0x0000000000007918 */ /* 0x000fe20000000000 */
[----:B-1----:R-:W-:Y:S05]  /*3ad0*/  EXIT ;  /* 0x000000000000794d */ /* 0x002fea0003800000 */
.L_x_50:
[----:B------:R-:W-:-:S09]  /*3ae0*/  UISETP.NE.OR UP2, UPT, UR8, 0x3, !UP2 ;  /* 0x000000030800788c */ /* 0x000fd2000d745670 */
[----:B------:R-:W-:Y:S05]  /*3af0*/  BRA.U UP2, `(.L_x_69) ;  /* 0x0000000d02787547 */ /* 0x000fea000b800000 */
[----:B------:R-:W1:Y:S01]  /*3b00*/  LDC R0, c[0x0][0xb30] ;  /* 0x0002cc00ff007b82 */ /* 0x000e620000000800 */
[----:B------:R-:W2:Y:S01]  /*3b10*/  LDCU.64 UR4, c[0x0][0x888] ;  /* 0x00011100ff0477ac */ /* 0x000ea20008000a00 */
[----:B------:R-:W-:Y:S02]  /*3b20*/  HFMA2 R27, -RZ, RZ, 0, 0 ;  /* 0x00000000ff1b7431 */ /* 0x000fe400000001ff */
[----:B------:R-:W-:Y:S01]  /*3b30*/  IMAD.MOV.U32 R29, RZ, RZ, 0x1 ;  /* 0x00000001ff1d7424 */ /* 0x000fe200078e00ff */
[----:B------:R-:W-:Y:S01]  /*3b40*/  MOV R25, 0x5000 ;  /* 0x0000500000197802 */ /* 0x000fe20000000f00 */
[----:B------:R-:W4:Y:S01]  /*3b50*/  LDCU.64 UR14, c[0x0][0x890] ;  /* 0x00011200ff0e77ac */ /* 0x000f220008000a00 */
[----:B------:R-:W-:Y:S01]  /*3b60*/  IMAD.MOV.U32 R28, RZ, RZ, RZ ;  /* 0x000000ffff1c7224 */ /* 0x000fe200078e00ff */
[----:B------:R-:W3:Y:S01]  /*3b70*/  LDC R19, c[0x0][0x370] ;  /* 0x0000dc00ff137b82 */ /* 0x000ee20000000800 */
[----:B------:R-:W-:Y:S01]  /*3b80*/  UPLOP3.LUT UP1, UPT, UPT, UPT, UPT, 0x40, 0x4 ;  /* 0x000000000004789c */ /* 0x000fe20003f2e870 */
[----:B------:R-:W-:-:S06]  /*3b90*/  UMOV UR6, URZ ;  /* 0x000000ff00067c82 */ /* 0x000fcc0008000000 */
[----:B------:R-:W3:Y:S01]  /*3ba0*/  LDC R2, c[0x0][0xb0c] ;  /* 0x0002c300ff027b82 */ /* 0x000ee20000000800 */
[----:B--2---:R-:W-:-:S03]  /*3bb0*/  UISETP.NE.U32.AND UP5, UPT, UR4, URZ, UPT ;  /* 0x000000ff0400728c */ /* 0x004fc6000bfa5070 */
[----:B------:R-:W-:Y:S01]  /*3bc0*/  UMOV UR4, 0x400 ;  /* 0x0000040000047882 */ /* 0x000fe20000000000 */
[----:B----4-:R-:W-:-:S03]  /*3bd0*/  UISETP.NE.U32.AND UP6, UPT, UR14, URZ, UPT ;  /* 0x000000ff0e00728c */ /* 0x010fc6000bfc5070 */
[----:B------:R-:W2:Y:S01]  /*3be0*/  LDC R18, c[0x0][0xb20] ;  /* 0x0002c800ff127b82 */ /* 0x000ea20000000800 */
[----:B-1----:R-:W-:Y:S01]  /*3bf0*/  ISETP.NE.AND P1, PT, R0, 0x1, PT ;  /* 0x000000010000780c */ /* 0x002fe20003f25270 */
[----:B------:R-:W-:Y:S02]  /*3c00*/  UISETP.NE.AND.EX UP5, UPT, UR5, URZ, UPT, UP5 ;  /* 0x000000ff0500728c */ /* 0x000fe4000bfa5350 */
[----:B------:R-:W-:Y:S02]  /*3c10*/  ULEA UR4, UR37, UR4, 0x18 ;  /* 0x0000000425047291 */ /* 0x000fe4000f8ec0ff */
[----:B------:R-:W-:Y:S02]  /*3c20*/  UISETP.NE.AND.EX UP6, UPT, UR15, URZ, UPT, UP6 ;  /* 0x000000ff0f00728c */ /* 0x000fe4000bfc5360 */
[----:B------:R-:W1:Y:S08]  /*3c30*/  LDC.64 R30, c[0x0][0x348] ;  /* 0x0000d200ff1e7b82 */ /* 0x000e700000000a00 */
[----:B------:R-:W4:Y:S08]  /*3c40*/  LDC.64 R16, c[0x0][0xb10] ;  /* 0x0002c400ff107b82 */ /* 0x000f300000000a00 */
[----:B------:R-:W1:Y:S08]  /*3c50*/  LDC.64 R6, c[0x0][0xb18] ;  /* 0x0002c600ff067b82 */ /* 0x000e700000000a00 */
[----:B------:R-:W1:Y:S08]  /*3c60*/  LDC.64 R4, c[0x0][0xb28] ;  /* 0x0002ca00ff047b82 */ /* 0x000e700000000a00 */
[----:B--23--:R-:W1:Y:S02]  /*3c70*/  LDC R24, c[0x0][0x374] ;  /* 0x0000dd00ff187b82 */ /* 0x00ce640000000800 */
.L_x_77:
[C---:B------:R-:W-:Y:S02]  /*3c80*/  LEA R0, R28.reuse, UR4, 0x3 ;  /* 0x000000041c007c11 */ /* 0x040fe4000f8e18ff */
[----:B------:R-:W-:Y:S02]  /*3c90*/  SHF.L.U32 R3, R27, 0x1f, RZ ;  /* 0x0000001f1b037819 */ /* 0x000fe400000006ff */
[----:B------:R-:W-:Y:S02]  /*3ca0*/  LEA R20, R28, UR4, 0x4 ;  /* 0x000000041c147c11 */ /* 0x000fe4000f8e20ff */
[----:B------:R-:W2:Y:S02]  /*3cb0*/  SYNCS.PHASECHK.TRANS64.TRYWAIT P0, [R0+URZ+0x90], R3 ;  /* 0x00009003000075a7 */ /* 0x000ea400080011ff */
[----:B--2---:R-:W-:Y:S05]  /*3cc0*/  @!P0 BRA `(.L_x_70) ;  /* 0x0000004400788947 */ /* 0x004fea0003800000 */
.L_x_139:
[----:B------:R-:W-:Y:S01]  /*3cd0*/  ISETP.GE.AND P0, PT, R92, 0x1, PT ;  /* 0x000000015c00780c */ /* 0x000fe20003f06270 */
[----:B------:R-:W3:Y:S01]  /*3ce0*/  LDS.128 R20, [R20+0x120] ;  /* 0x0001200014147984 */ /* 0x000ee20000000c00 */
[----:B------:R-:W-:Y:S01]  /*3cf0*/  ISETP.NE.U32.AND P3, PT, RZ, UR14, PT ;  /* 0x0000000eff007c0c */ /* 0x000fe2000bf65070 */
[----:B--2---:R-:W-:Y:S03]  /*3d00*/  VIADD R0, R0, 0xa0 ;  /* 0x000000a000007836 */ /* 0x004fe60000000000 */
[----:B------:R-:W-:Y:S01]  /*3d10*/  ISETP.NE.AND.EX P3, PT, RZ, UR15, PT, P3 ;  /* 0x0000000fff007c0c */ /* 0x000fe2000bf65330 */
[----:B------:R-:W-:Y:S01]  /*3d20*/  @!PT LDS RZ, [RZ] ;  /* 0x00000000fffff984 */ /* 0x000fe20000000800 */
[----:B------:R-:W-:Y:S01]  /*3d30*/  @!PT LDS RZ, [RZ] ;  /* 0x00000000fffff984 */ /* 0x000fe20000000800 */
[----:B------:R-:W-:Y:S01]  /*3d40*/  @!PT LDS RZ, [RZ] ;  /* 0x00000000fffff984 */ /* 0x000fe20000000800 */
[----:B------:R-:W-:Y:S01]  /*3d50*/  @!PT LDS RZ, [RZ] ;  /* 0x00000000fffff984 */ /* 0x000fe20000000800 */
[----:B------:R2:W-:Y:S06]  /*3d60*/  MEMBAR.ALL.CTA ;  /* 0x0000000000007992 */ /* 0x0005ec0000008000 */
[----:B--2---:R-:W2:Y:S01]  /*3d70*/  FENCE.VIEW.ASYNC.S ;  /* 0x00000000000073c6 */ /* 0x004ea20000000000 */
[----:B------:R-:W-:Y:S04]  /*3d80*/  PRMT R0, RZ, 0x654, R0 ;  /* 0x00000654ff007816 */ /* 0x000fe80000000000 */
[----:B--2---:R2:W-:Y:S01]  /*3d90*/  SYNCS.ARRIVE.TRANS64.RED.A1T0 RZ, [R0+URZ], RZ ;  /* 0x000000ff00ff79a7 */ /* 0x0045e200081004ff */
[----:B---3--:R-:W-:Y:S11]  /*3da0*/  LOP3.LUT P4, RZ, R22, 0x1, RZ, 0xc0, !PT ;  /* 0x0000000116ff7812 */ /* 0x008ff6000788c0ff */
[----:B------:R-:W-:Y:S02]  /*3db0*/  @!UPT UIADD3 URZ, UPT, UPT, URZ, URZ, URZ ;  /* 0x000000fffffff290 */ /* 0x000fe4000fffe0ff */
[----:B------:R-:W-:Y:S02]  /*3dc0*/  @P4 MOV R13, R20 ;  /* 0x00000014000d4202 */ /* 0x000fe40000000f00 */
[----:B------:R-:W-:Y:S01]  /*3dd0*/  @P4 LOP3.LUT R8, R21, 0xffff, RZ, 0xc0, !PT ;  /* 0x0000ffff15084812 */ /* 0x000fe200078ec0ff */
[----:B--2---:R-:W-:Y:S06]  /*3de0*/  @!P0 BRA `(.L_x_71) ;  /* 0x0000000000a48947 */ /* 0x004fec0003800000 */
[----:B-1----:R-:W-:Y:S01]  /*3df0*/  IMAD.HI.U32 R33, R24, R7, RZ ;  /* 0x0000000718217227 */ /* 0x002fe200078e00ff */
[----:B------:R-:W-:Y:S02]  /*3e00*/  ISETP.NE.AND P0, PT, R6, 0x1, PT ;  /* 0x000000010600780c */ /* 0x000fe40003f05270 */
[----:B------:R-:W-:Y:S01]  /*3e10*/  ISETP.NE.AND P2, PT, R92, 0x1, PT ;  /* 0x000000015c00780c */ /* 0x000fe20003f45270 */
[----:B----4-:R-:W-:Y:S01]  /*3e20*/  IMAD.HI.U32 R32, R19, R16, RZ ;  /* 0x0000001013207227 */ /* 0x010fe200078e00ff */
[----:B------:R-:W-:Y:S02]  /*3e30*/  SHF.R.U32.HI R33, RZ, R18, R33 ;  /* 0x00000012ff217219 */ /* 0x000fe40000011621 */
[----:B------:R-:W-:Y:S01]  /*3e40*/  ISETP.NE.AND P5, PT, R2, 0x1, PT ;  /* 0x000000010200780c */ /* 0x000fe20003fa5270 */
[----:B------:R-:W-:Y:S01]  /*3e50*/  IMAD.HI.U32 R34, R13, R16, RZ ;  /* 0x000000100d227227 */ /* 0x000fe200078e00ff */
[----:B------:R-:W-:Y:S02]  /*3e60*/  SHF.R.U32.HI R32, RZ, R17, R32 ;  /* 0x00000011ff207219 */ /* 0x000fe40000011620 */
[----:B------:R-:W-:Y:S01]  /*3e70*/  SEL R3, R24, R33, !P0 ;  /* 0x0000002118037207 */ /* 0x000fe20004000000 */
[C---:B------:R-:W-:Y:S01]  /*3e80*/  IMAD.HI.U32 R33, R8.reuse, R7, RZ ;  /* 0x0000000708217227 */ /* 0x040fe200078e00ff */
[----:B------:R-:W-:Y:S02]  /*3e90*/  SEL R11, R19, R32, !P5 ;  /* 0x00000020130b7207 */ /* 0x000fe40006800000 */
[----:B------:R-:W-:Y:S01]  /*3ea0*/  SHF.R.U32.HI R34, RZ, R17, R34 ;  /* 0x00000011ff227219 */ /* 0x000fe20000011622 */
[----:B------:R-:W-:Y:S01]  /*3eb0*/  IMAD.HI.U32 R36, R3, R4, RZ ;  /* 0x0000000403247227 */ /* 0x000fe200078e00ff */
[----:B------:R-:W-:Y:S03]  /*3ec0*/  SHF.R.U32.HI R33, RZ, R18, R33 ;  /* 0x00000012ff217219 */ /* 0x000fe60000011621 */
[----:B------:R-:W-:Y:S01]  /*3ed0*/  IMAD.HI.U32 R32, R11, R4, RZ ;  /* 0x000000040b207227 */ /* 0x000fe200078e00ff */
[----:B------:R-:W-:Y:S02]  /*3ee0*/  @P2 SHF.R.U32.HI R3, RZ, R5, R36 ;  /* 0x00000005ff032219 */ /* 0x000fe40000011624 */
[----:B------:R-:W-:Y:S02]  /*3ef0*/  SEL R9, R8, R33, !P0 ;  /* 0x0000002108097207 */ /* 0x000fe40004000000 */
[----:B------:R-:W-:Y:S01]  /*3f00*/  @P2 SHF.R.U32.HI R11, RZ, R5, R32 ;  /* 0x00000005ff0b2219 */ /* 0x000fe20000011620 */
[C---:B------:R-:W-:Y:S01]  /*3f10*/  IMAD R10, R92.reuse, R3, RZ ;  /* 0x000000035c0a7224 */ /* 0x040fe200078e02ff */
[----:B------:R-:W-:Y:S01]  /*3f20*/  SEL R3, R13, R34, !P5 ;  /* 0x000000220d037207 */ /* 0x000fe20006800000 */
[C---:B------:R-:W-:Y:S03]  /*3f30*/  IMAD.HI.U32 R14, R9.reuse, R4, RZ ;  /* 0x00000004090e7227 */ /* 0x040fe600078e00ff */
[----:B------:R-:W-:Y:S01]  /*3f40*/  ISETP.GE.AND P0, PT, R9, R10, PT ;  /* 0x0000000a0900720c */ /* 0x000fe20003f06270 */
[C---:B------:R-:W-:Y:S01]  /*3f50*/  IMAD R12, R92.reuse, R11, RZ ;  /* 0x0000000b5c0c7224 */ /* 0x040fe200078e02ff */
[-C--:B------:R-:W-:Y:S04]  /*3f60*/  SHF.R.U32.HI R14, RZ, R5.reuse, R14 ;  /* 0x00000005ff0e7219 */ /* 0x080fe8000001160e */
[----:B------:R-:W-:Y:S02]  /*3f70*/  ISETP.GE.OR P0, PT, R3, R12, P0 ;  /* 0x0000000c0300720c */ /* 0x000fe40000706670 */
[----:B------:R-:W-:Y:S05]  /*3f80*/  SEL R15, R9, R14, !P2 ;  /* 0x0000000e090f7207 */ /* 0x000fea0005000000 */
[----:B------:R-:W-:Y:S04]  /*3f90*/  IMAD.MOV R14, RZ, RZ, -R15 ;  /* 0x000000ffff0e7224 */ /* 0x000fe800078e0a0f */
[----:B------:R-:W-:Y:S02]  /*3fa0*/  IMAD R14, R92, R14, R9 ;  /* 0x0000000e5c0e7224 */ /* 0x000fe400078e0209 */
[C---:B------:R-:W-:Y:S05]  /*3fb0*/  @!P0 IMAD.HI.U32 R10, R3.reuse, R4, RZ ;  /* 0x00000004030a8227 */ /* 0x040fea00078e00ff */
[----:B------:R-:W-:Y:S04]  /*3fc0*/  @!P0 SHF.R.U32.HI R10, RZ, R5, R10 ;  /* 0x00000005ff0a8219 */ /* 0x000fe8000001160a */
[----:B------:R-:W-:Y:S01]  /*3fd0*/  @!P0 SEL R0, R3, R10, !P2 ;  /* 0x0000000a03008207 */ /* 0x000fe20005000000 */
[----:B------:R-:W-:Y:S03]  /*3fe0*/  IMAD.MOV R10, RZ, RZ, -R3 ;  /* 0x000000ffff0a7224 */ /* 0x000fe600078e0a03 */
[----:B------:R-:W-:Y:S01]  /*3ff0*/  @!P0 IADD3 R15, PT, PT, R15, -R0, RZ ;  /* 0x800000000f0f8210 */ /* 0x000fe20007ffe0ff */
[----:B------:R-:W-:Y:S01]  /*4000*/  @!P0 IMAD R0, R11, R14, R0 ;  /* 0x0000000e0b008224 */ /* 0x000fe200078e0200 */
[----:B------:R-:W-:Y:S01]  /*4010*/  IADD3 R11, PT, PT, -R9, RZ, RZ ;  /* 0x000000ff090b7210 */ /* 0x000fe20007ffe1ff */
[----:B------:R-:W-:Y:S02]  /*4020*/  IMAD R13, R2, R10, R13 ;  /* 0x0000000a020d7224 */ /* 0x000fe400078e020d */
[----:B------:R-:W-:Y:S02]  /*4030*/  @!P0 IMAD R9, R15, R92, R3 ;  /* 0x0000005c0f098224 */ /* 0x000fe400078e0203 */
[----:B------:R-:W-:Y:S02]  /*4040*/  @!P0 IMAD.MOV.U32 R3, RZ, RZ, R0 ;  /* 0x000000ffff038224 */ /* 0x000fe400078e0000 */
[----:B------:R-:W-:Y:S02]  /*4050*/  IMAD R8, R6, R11, R8 ;  /* 0x0000000b06087224 */ /* 0x000fe400078e0208 */
[----:B------:R-:W-:Y:S02]  /*4060*/  IMAD R13, R3, R2, R13 ;  /* 0x00000002030d7224 */ /* 0x000fe400078e020d */
[----:B------:R-:W-:Y:S02]  /*4070*/  IMAD R8, R9, R6, R8 ;  /* 0x0000000609087224 */ /* 0x000fe400078e0208 */
.L_x_71:
[----:B------:R-:W-:Y:S05]  /*4080*/  BRA.U UP1, `(.L_x_72) ;  /* 0x0000000101107547 */ /* 0x000fea000b800000 */
[----:B------:R-:W-:Y:S04]  /*4090*/  MOV R0, UR7 ;  /* 0x0000000700007c02 */ /* 0x000fe80008000f00 */
[----:B------:R-:W-:Y:S04]  /*40a0*/  SHF.L.U32 R3, R0, 0x1f, RZ ;  /* 0x0000001f00037819 */ /* 0x000fe800000006ff */
[----:B------:R-:W2:Y:S02]  /*40b0*/  SYNCS.PHASECHK.TRANS64.TRYWAIT P0, [UR4+0x88], R3 ;  /* 0x00008803ff0075a7 */ /* 0x000ea40008001104 */
[----:B--2---:R-:W-:Y:S05]  /*40c0*/  @!P0 BRA `(.L_x_73) ;  /* 0x00000040008c8947 */ /* 0x004fea0003800000 */
.L_x_72:
[----:B------:R-:W-:Y:S05]  /*40d0*/  BRA.U !UP6, `(.L_x_74) ;  /* 0x000000010e347547 */ /* 0x000fea000b800000 */
[----:B------:R-:W-:Y:S01]  /*40e0*/  UPLOP3.LUT UP0, UPT, UPT, UPT, UP5, 0x80, 0x8 ;  /* 0x000000000008789c */ /* 0x000fe20003f0f050 */
[----:B--2---:R-:W-:Y:S02]  /*40f0*/  HFMA2 R0, -RZ, RZ, 0, 5.9604644775390625e-08 ;  /* 0x00000001ff007431 */ /* 0x004fe400000001ff */
[----:B------:R-:W-:Y:S03]  /*4100*/  IMAD.MOV.U32 R206, RZ, RZ, 0x1 ;  /* 0x00000001ffce7424 */ /* 0x000fe600078e00ff */
[----:B------:R-:W-:Y:S05]  /*4110*/  PLOP3.LUT P0, PT, PT, PT, UP0, 0x80, 0x8 ;  /* 0x000000000008781c */ /* 0x000fea0003f0f008 */
[----:B------:R-:W2:Y:S01]  /*4120*/  @UP0 LDCU.64 UR8, c[0x0][0x888] ;  /* 0x00011100ff0807ac */ /* 0x000ea20008000a00 */
[----:B------:R-:W-:Y:S07]  /*4130*/  @UP0 UIMAD UR5, UR36, UR14, URZ ;  /* 0x0000000e240502a4 */ /* 0x000fee000f8e02ff */
[----:B------:R-:W-:Y:S01]  /*4140*/  @!P0 PRMT R206, R0, 0x7610, R206 ;  /* 0x0000761000ce8816 */ /* 0x000fe200000000ce */
[----:B--2---:R-:W-:Y:S03]  /*4150*/  @UP0 UIMAD.WIDE UR8, UR5, 0x4, UR8 ;  /* 0x00000004050808a5 */ /* 0x004fe6000f8e0208 */
[----:B------:R-:W2:Y:S03]  /*4160*/  @!UP0 LDCU UR5, c[0x0][0x880] ;  /* 0x00011000ff0587ac */ /* 0x000ea60008000800 */
[----:B------:R-:W-:Y:S01]  /*4170*/  IMAD.U32 R10, RZ, RZ, UR8 ;  /* 0x00000008ff0a7e24 */ /* 0x000fe2000f8e00ff */
[----:B------:R-:W-:Y:S05]  /*4180*/  MOV R11, UR9 ;  /* 0x00000009000b7c02 */ /* 0x000fea0008000f00 */
[----:B-----5:R3:W5:Y:S02]  /*4190*/  @P0 LDG.E R101, desc[UR46][R10.64] ;  /* 0x0000002e0a650981 */ /* 0x020764000c1e1900 */
[----:B--23--:R-:W-:Y:S07]  /*41a0*/  @!P0 IMAD.U32 R101, RZ, RZ, UR5 ;  /* 0x00000005ff658e24 */ /* 0x00cfee000f8e00ff */
.L_x_74:
[----:B-----5:R-:W-:Y:S01]  /*41b0*/  @!P3 FSETP.EQ.AND P2, PT, R101, RZ, PT ;  /* 0x000000ff6500b20b */ /* 0x020fe20003f42000 */
[----:B------:R-:W-:Y:S01]  /*41c0*/  @!UPT UIADD3 URZ, UPT, UPT, URZ, URZ, URZ ;  /* 0x000000fffffff290 */ /* 0x000fe2000fffe0ff */
[----:B------:R-:W-:Y:S11]  /*41d0*/  @!P3 BRA `(.L_x_75) ;  /* 0x000000000014b947 */ /* 0x000ff60003800000 */
[----:B------:R-:W-:Y:S02]  /*41e0*/  LOP3.LUT P0, RZ, R206, 0xff, RZ, 0xc0, !PT ;  /* 0x000000ffceff7812 */ /* 0x000fe4000780c0ff */
[----:B------:R-:W-:Y:S04]  /*41f0*/  PLOP3.LUT P2, PT, PT, PT, UP0, 0x80, 0x8 ;  /* 0x000000000008781c */ /* 0x000fe80003f4f008 */
[----:B------:R-:W-:Y:S07]  /*4200*/  PLOP3.LUT P2, PT, P2, PT, PT, 0x8, 0x80 ;  /* 0x000000000080781c */ /* 0x000fee000174e170 */
[----:B------:R-:W-:Y:S11]  /*4210*/  @P0 FSETP.EQ.AND P2, PT, R101, RZ, PT ;  /* 0x000000ff6500020b */ /* 0x000ff60003f42000 */
[----:B------:R-:W-:Y:S02]  /*4220*/  @!UPT UIADD3 URZ, UPT, UPT, URZ, URZ, URZ ;  /* 0x000000fffffff290 */ /* 0x000fe4000fffe0ff */
.L_x_75:
[----:B------:R-:W3:Y:S01]  /*4230*/  LDC.64 R14, c[0x0][0xb10] ;  /* 0x0002c400ff0e7b82 */ /* 0x000ee20000000a00 */
[----:B------:R-:W-:Y:S01]  /*4240*/  ULEA UR13, UR6, UR4, 0x3 ;  /* 0x00000004060d7291 */ /* 0x000fe2000f8e18ff */
[----:B------:R-:W-:Y:S01]  /*4250*/  SHF.L.U32 R12, R29, 0x1f, RZ ;  /* 0x0000001f1d0c7819 */ /* 0x000fe200000006ff */
[----:B------:R-:W-:Y:S01]  /*4260*/  VIADD R28, R28, 0x1 ;  /* 0x000000011c1c7836 */ /* 0x000fe20000000000 */
[----:B------:R-:W-:Y:S04]  /*4270*/  @P4 SHF.R.U32.HI R26, RZ, 0x10, R21 ;  /* 0x00000010ff1a4819 */ /* 0x000fe80000011615 */
[----:B------:R-:W5:Y:S02]  /*4280*/  LDC.64 R10, c[0x0][0xb18] ;  /* 0x0002c600ff0a7b82 */ /* 0x000f640000000a00 */
[----:B------:R-:W1:Y:S01]  /*4290*/  SYNCS.PHASECHK.TRANS64.TRYWAIT P5, [UR13+0x70], R12 ;  /* 0x0000700cff0075a7 */ /* 0x000e6200080a110d */
[----:B---3--:R-:W-:Y:S05]  /*42a0*/  @!P1 IMAD.HI.U32 R14, R13, R14, RZ ;  /* 0x0000000e0d0e9227 */ /* 0x008fea00078e00ff */
[----:B--2---:R-:W2:Y:S01]  /*42b0*/  @!P1 LDC R0, c[0x0][0xb20] ;  /* 0x0002c800ff009b82 */ /* 0x004ea20000000800 */
[----:B------:R-:W-:Y:S01]  /*42c0*/  @!P1 SHF.R.U32.HI R14, RZ, R15, R14 ;  /* 0x0000000fff0e9219 */ /* 0x000fe2000001160e */
[----:B-----5:R-:W-:Y:S01]  /*42d0*/  @!P1 IMAD.HI.U32 R11, R8, R11, RZ ;  /* 0x0000000b080b9227 */ /* 0x020fe200078e00ff */
[----:B------:R-:W-:Y:S05]  /*42e0*/  @!P1 ISETP.NE.AND P0, PT, R10, 0x1, PT ;  /* 0x000000010a00980c */ /* 0x000fea0003f05270 */
[----:B------:R-:W3:Y:S01]  /*42f0*/  @!P1 LDC R3, c[0x0][0xb0c] ;  /* 0x0002c300ff039b82 */ /* 0x000ee20000000800 */
[----:B--2---:R-:W-:Y:S02]  /*4300*/  @!P1 SHF.R.U32.HI R9, RZ, R0, R11 ;  /* 0x00000000ff099219 */ /* 0x004fe4000001160b */
[----:B---3--:R-:W-:Y:S02]  /*4310*/  @!P1 ISETP.NE.AND P3, PT, R3, 0x1, PT ;  /* 0x000000010300980c */ /* 0x008fe40003f65270 */
[----:B------:R-:W-:Y:S02]  /*4320*/  @!P1 SEL R9, R8, R9, !P0 ;  /* 0x0000000908099207 */ /* 0x000fe40004000000 */
[----:B------:R-:W-:Y:S02]  /*4330*/  ELECT P0, URZ, PT ;  /* 0x0000000000ff782f */ /* 0x000fe40003800000 */
[----:B------:R-:W-:Y:S05]  /*4340*/  @!P1 SEL R14, R13, R14, !P3 ;  /* 0x0000000e0d0e9207 */ /* 0x000fea0005800000 */
[----:B------:R-:W-:Y:S02]  /*4350*/  @!P1 IMAD.IADD R0, R9, 0x1, -R14 ;  /* 0x0000000109009824 */ /* 0x000fe400078e0a0e */
[----:B------:R-:W-:Y:S02]  /*4360*/  @!P1 IMAD.IADD R9, R14, 0x1, -R9 ;  /* 0x000000010e099824 */ /* 0x000fe400078e0a09 */
[----:B------:R-:W-:Y:S02]  /*4370*/  @!P1 IMAD R13, R0, R3, R13 ;  /* 0x00000003000d9224 */ /* 0x000fe400078e020d */
[----:B------:R-:W-:Y:S01]  /*4380*/  @!P1 IMAD R8, R9, R10, R8 ;  /* 0x0000000a09089224 */ /* 0x000fe200078e0208 */
[----:B-1----:R-:W-:Y:S06]  /*4390*/  @!P5 BRA `(.L_x_76) ;  /* 0x0000003c00f0d947 */ /* 0x002fec0003800000 */
.L_x_142:
[----:B------:R-:W-:Y:S01]  /*43a0*/  UIADD3 UR41, UPT, UPT, UR13, 0x60, URZ ;  /* 0x000000600d297890 */ /* 0x000fe2000fffe0ff */
[----:B------:R-:W-:Y:S01]  /*43b0*/  PLOP3.LUT P0, PT, P2, P0, PT, 0xf2, 0x2f ;  /* 0x00000000002f781c */ /* 0x000fe20001701e72 */
[----:B------:R-:W-:Y:S01]  /*43c0*/  UMOV UR22, 0x0 ;  /* 0x0000000000167882 */ /* 0x000fe20000000000 */
[----:B------:R-:W-:Y:S01]  /*43d0*/  UMOV UR23, 0x10000000 ;  /* 0x1000000000177882 */ /* 0x000fe20000000000 */
[----:B------:R-:W-:Y:S01]  /*43e0*/  UPRMT UR21, UR37, 0x654, UR41 ;  /* 0x0000065425157896 */ /* 0x000fe20008000029 */
[----:B------:R-:W-:Y:S02]  /*43f0*/  UMOV UR44, UR36 ;  /* 0x00000024002c7c82 */ /* 0x000fe40008000000 */
[----:B------:R-:W-:Y:S01]  /*4400*/  UMOV UR33, UR41 ;  /* 0x0000002900217c82 */ /* 0x000fe20008000000 */
[----:B------:R-:W-:Y:S01]  /*4410*/  UMOV UR28, UR36 ;  /* 0x00000024001c7c82 */ /* 0x000fe20008000000 */
[----:B------:R-:W-:Y:S01]  /*4420*/  UMOV UR25, UR41 ;  /* 0x0000002900197c82 */ /* 0x000fe20008000000 */
[----:B------:R-:W-:Y:S01]  /*4430*/  UMOV UR20, UR36 ;  /* 0x0000002400147c82 */ /* 0x000fe20008000000 */
[----:B------:R-:W-:Y:S01]  /*4440*/  UMOV UR17, UR41 ;  /* 0x0000002900117c82 */ /* 0x000fe20008000000 */
[----:B------:R-:W-:Y:S02]  /*4450*/  UMOV UR12, UR36 ;  /* 0x00000024000c7c82 */ /* 0x000fe40008000000 */
[----:B-1----:R-:W-:Y:S01]  /*4460*/  @!P0 IADD3 R3, P2, PT, R30, 0x580, RZ ;  /* 0x000005801e038810 */ /* 0x002fe20007f5e0ff */
[----:B------:R-:W-:Y:S01]  /*4470*/  @!P0 IMAD R195, R195, 0xa0, RZ ;  /* 0x000000a0c3c38824 */ /* 0x000fe200078e02ff */
[----:B------:R-:W-:Y:S01]  /*4480*/  VOTEU.ALL UP1, P0 ;  /* 0x0000000000ff7886 */ /* 0x000fe20000020000 */
[----:B------:R-:W-:Y:S01]  /*4490*/  VOTEU.ALL UP3, P0 ;  /* 0x0000000000ff7886 */ /* 0x000fe20000060000 */
[----:B------:R-:W-:Y:S01]  /*44a0*/  @!P0 R2UR UR9, R3 ;  /* 0x00000000030982ca */ /* 0x000fe200000e0000 */
[----:B------:R-:W-:Y:S01]  /*44b0*/  @!P0 IMAD.X R0, RZ, RZ, R31, P2 ;  /* 0x000000ffff008224 */ /* 0x000fe200010e061f */
[----:B------:R-:W-:Y:S01]  /*44c0*/  VOTEU.ALL UP4, P0 ;  /* 0x0000000000ff7886 */ /* 0x000fe20000080000 */
[----:B------:R-:W-:Y:S01]  /*44d0*/  @!P0 IMAD.SHL.U32 R205, R205, 0x40, RZ ;  /* 0x00000040cdcd8824 */ /* 0x000fe200078e00ff */
[----:B------:R-:W-:Y:S01]  /*44e0*/  @!P0 R2UR UR42, R195 ;  /* 0x00000000c32a82ca */ /* 0x000fe200000e0000 */
[----:B------:R-:W-:Y:S01]  /*44f0*/  VOTEU.ALL UP2, P0 ;  /* 0x0000000000ff7886 */ /* 0x000fe20000040000 */
[----:B------:R-:W-:Y:S01]  /*4500*/  @!P0 R2UR UR8, R0 ;  /* 0x00000000000882ca */ /* 0x000fe200000e0000 */
[----:B------:R-:W-:Y:S01]  /*4510*/  @!UP4 UIMAD UR5, UR6, 0x5000, UR4 ;  /* 0x000050000605c8a4 */ /* 0x000fe2000f8e0204 */
[----:B------:R-:W-:Y:S01]  /*4520*/  @!P0 R2UR UR43, R205 ;  /* 0x00000000cd2b82ca */ /* 0x000fe200000e0000 */
[----:B------:R-:W-:Y:S02]  /*4530*/  IMAD.IADD R195, R8, 0x1, R194 ;  /* 0x0000000108c37824 */ /* 0x000fe400078e02c2 */
[----:B------:R-:W-:Y:S01]  /*4540*/  @!UP4 UIADD3 UR40, UPT, UPT, UR5, 0x200, URZ ;  /* 0x000002000528c890 */ /* 0x000fe2000fffe0ff */
[----:B------:R-:W-:Y:S01]  /*4550*/  IMAD.IADD R205, R13, 0x1, R204 ;  /* 0x000000010dcd7824 */ /* 0x000fe200078e02cc */
[----:B------:R-:W-:Y:S01]  /*4560*/  @!UP4 UIADD3 UR32, UPT, UPT, UR5, 0x1200, URZ ;  /* 0x000012000520c890 */ /* 0x000fe2000fffe0ff */
[----:B------:R-:W-:Y:S01]  /*4570*/  IMAD.U32 R10, RZ, RZ, UR9 ;  /* 0x00000009ff0a7e24 */ /* 0x000fe2000f8e00ff */
[----:B------:R-:W-:Y:S02]  /*4580*/  @!UP4 UIADD3 UR24, UPT, UPT, UR5, 0x2200, URZ ;  /* 0x000022000518c890 */ /* 0x000fe4000fffe0ff */
[----:B------:R-:W-:Y:S02]  /*4590*/  @!UP4 UIADD3 UR34, UPT, UPT, UR42, 0x20, URZ ;  /* 0x000000202a22c890 */ /* 0x000fe4000fffe0ff */
[----:B------:R-:W-:Y:S01]  /*45a0*/  IMAD.U32 R11, RZ, RZ, UR8 ;  /* 0x00000008ff0b7e24 */ /* 0x000fe2000f8e00ff */
[----:B------:R-:W-:Y:S01]  /*45b0*/  @!P0 R2UR UR30, R10 ;  /* 0x000000000a1e82ca */ /* 0x000fe200000e0000 */
[----:B------:R-:W-:Y:S01]  /*45c0*/  UMOV UR35, UR43 ;  /* 0x0000002b00237c82 */ /* 0x000fe20008000000 */
[----:B------:R-:W-:Y:S02]  /*45d0*/  @!UP4 UIADD3 UR26, UPT, UPT, UR42, 0x40, URZ ;  /* 0x000000402a1ac890 */ /* 0x000fe4000fffe0ff */
[----:B------:R-:W-:Y:S01]  /*45e0*/  @!P0 R2UR UR31, R11 ;  /* 0x000000000b1f82ca */ /* 0x000fe200000e0000 */
[----:B------:R-:W-:Y:S01]  /*45f0*/  UMOV UR27, UR43 ;  /* 0x0000002b001b7c82 */ /* 0x000fe20008000000 */
[----:B------:R-:W-:Y:S02]  /*4600*/  @!UP4 UIADD3 UR18, UPT, UPT, UR42, 0x60, URZ ;  /* 0x000000602a12c890 */ /* 0x000fe4000fffe0ff */
[----:B------:R-:W-:Y:S01]  /*4610*/  @!UP4 UIADD3 UR16, UPT, UPT, UR5, 0x3200, URZ ;  /* 0x000032000510c890 */ /* 0x000fe2000fffe0ff */
[----:B------:R-:W-:Y:S01]  /*4620*/  UMOV UR19, UR43 ;  /* 0x0000002b00137c82 */ /* 0x000fe20008000000 */
[----:B------:R-:W-:Y:S02]  /*4630*/  @!UP4 UIADD3 UR10, UPT, UPT, UR42, 0x80, URZ ;  /* 0x000000802a0ac890 */ /* 0x000fe4000fffe0ff */
[----:B------:R-:W-:Y:S01]  /*4640*/  @!UP4 UIADD3 UR8, UPT, UPT, UR5, 0x4200, URZ ;  /* 0x000042000508c890 */ /* 0x000fe2000fffe0ff */
[----:B------:R-:W-:Y:S01]  /*4650*/  UMOV UR9, UR41 ;  /* 0x0000002900097c82 */ /* 0x000fe20008000000 */
[----:B------:R-:W-:Y:S03]  /*4660*/  UMOV UR11, UR43 ;  /* 0x0000002b000b7c82 */ /* 0x000fe60008000000 */
[----:B------:R-:W-:Y:S01]  /*4670*/  @!UP1 UTMALDG.3D [UR40], [UR30], desc[UR22] ;  /* 0x000016281e0095b4 */ /* 0x000fe20008011000 */
[----:B------:R-:W-:Y:S01]  /*4680*/  VOTEU.ALL UP1, P0 ;  /* 0x0000000000ff7886 */ /* 0x000fe20000020000 */
[----:B------:R1:W-:Y:S01]  /*4690*/  @!UP3 UTMALDG.3D [UR32], [UR30], desc[UR22] ;  /* 0x000016201e00b5b4 */ /* 0x0003e20008011000 */
[----:B------:R2:W-:Y:S01]  /*46a0*/  @!UP2 UTMALDG.3D [UR24], [UR30], desc[UR22] ;  /* 0x000016181e00a5b4 */ /* 0x0005e20008011000 */
[----:B------:R-:W-:Y:S02]  /*46b0*/  VOTEU.ALL UP2, P0 ;  /* 0x0000000000ff7886 */ /* 0x000fe40000040000 */
[----:B------:R2:W-:Y:S03]  /*46c0*/  @!UP1 UTMALDG.3D [UR16], [UR30], desc[UR22] ;  /* 0x000016101e0095b4 */ /* 0x0005e60008011000 */
[----:B------:R2:W-:Y:S01]  /*46d0*/  @!UP2 UTMALDG.3D [UR8], [UR30], desc[UR22] ;  /* 0x000016081e00a5b4 */ /* 0x0005e20008011000 */
[----:B------:R2:W-:Y:S01]  /*46e0*/  @!P0 SYNCS.ARRIVE.TRANS64.RED.A0TR RZ, [UR13+0x60], R25 ;  /* 0x00006019ffff89a7 */ /* 0x0005e2000830040d */
[C---:B------:R-:W-:Y:S04]  /*46f0*/  ISETP.NE.AND P0, PT, R28.reuse, 0x2, PT ;  /* 0x000000021c00780c */ /* 0x040fe80003f05270 */
[----:B------:R-:W-:Y:S02]  /*4700*/  SEL R0, RZ, 0x1, P0 ;  /* 0x00000001ff007807 */ /* 0x000fe40000000000 */
[----:B------:R-:W-:Y:S02]  /*4710*/  SEL R28, R28, RZ, P0 ;  /* 0x000000ff1c1c7207 */ /* 0x000fe40000000000 */
[----:B------:R-:W-:Y:S02]  /*4720*/  LOP3.LUT R27, R27, R0, RZ, 0x3c, !PT ;  /* 0x000000001b1b7212 */ /* 0x000fe400078e3cff */
[----:B-1----:R-:W-:Y:S01]  /*4730*/  @P4 R2UR UR36, R26 ;  /* 0x000000001a2442ca */ /* 0x002fe200000e0000 */
[----:B------:R-:W-:Y:S01]  /*4740*/  SYNCS.ARRIVE.TRANS64.RED.A1T0 RZ, [UR21], RZ ;  /* 0x000000ffffff79a7 */ /* 0x000fe20008100415 */
[----:B------:R-:W-:Y:S04]  /*4750*/  UIADD3 UR21, UPT, UPT, UR6, 0x1, URZ ;  /* 0x0000000106157890 */ /* 0x000fe8000fffe0ff */
[----:B------:R-:W-:Y:S04]  /*4760*/  UISETP.NE.AND UP1, UPT, UR21, 0x2, UPT ;  /* 0x000000021500788c */ /* 0x000fe8000bf25270 */
[----:B------:R-:W-:Y:S02]  /*4770*/  USEL UR13, URZ, 0x1, UP1 ;  /* 0x00000001ff0d7887 */ /* 0x000fe40008800000 */
[----:B------:R-:W-:Y:S02]  /*4780*/  USEL UR6, UR21, URZ, UP1 ;  /* 0x000000ff15067287 */ /* 0x000fe40008800000 */
[----:B------:R-:W-:Y:S02]  /*4790*/  UPLOP3.LUT UP1, UPT, UPT, UPT, UPT, 0x80, 0x8 ;  /* 0x000000000008789c */ /* 0x000fe40003f2f070 */
[----:B------:R-:W-:Y:S01]  /*47a0*/  LOP3.LUT R29, R29, UR13, RZ, 0x3c, !PT ;  /* 0x0000000d1d1d7c12 */ /* 0x000fe2000f8e3cff */
[----:B--2---:R-:W-:Y:S08]  /*47b0*/  @P4 BRA `(.L_x_77) ;  /* 0xfffffff400304947 */ /* 0x004ff0000383ffff */
[----:B------:R-:W-:Y:S01]  /*47c0*/  UIADD3 UR5, UPT, UPT, UR4, 0x70, URZ ;  /* 0x0000007004057890 */ /* 0x000fe2000fffe0ff */
[----:B------:R-:W-:-:S03]  /*47d0*/  SHF.L.U32 R3, R29, 0x1f, RZ ;  /* 0x0000001f1d037819 */ /* 0x000fc600000006ff */
[----:B------:R-:W-:-:S09]  /*47e0*/  ULEA UR4, UR6, UR5, 0x3 ;  /* 0x0000000506047291 */ /* 0x000fd2000f8e18ff */
[----:B------:R-:W1:Y:S02]  /*47f0*/  SYNCS.PHASECHK.TRANS64.TRYWAIT P0, [UR4], R3 ;  /* 0x00000003ff0075a7 */ /* 0x000e640008001104 */
[----:B-1----:R-:W-:Y:S05]  /*4800*/  @!P0 BRA `(.L_x_78) ;  /* 0x0000003800ec8947 */ /* 0x002fea0003800000 */
.L_x_144:
[----:B------:R-:W-:-:S04]  /*4810*/  UIADD3 UR6, UPT, UPT, UR6, 0x1, URZ ;  /* 0x0000000106067890 */ /* 0x000fc8000fffe0ff */
[----:B------:R-:W-:-:S04]  /*4820*/  UISETP.NE.AND UP0, UPT, UR6, 0x2, UPT ;  /* 0x000000020600788c */ /* 0x000fc8000bf05270 */
[----:B------:R-:W-:Y:S02]  /*4830*/  USEL UR4, URZ, 0x1, UP0 ;  /* 0x00000001ff047887 */ /* 0x000fe40008000000 */
[----:B------:R-:W-:-:S04]  /*4840*/  USEL UR6, UR6, URZ, UP0 ;  /* 0x000000ff06067287 */ /* 0x000fc80008000000 */
[----:B------:R-:W-:Y:S01]  /*4850*/  ULEA UR6, UR6, UR5, 0x3 ;  /* 0x0000000506067291 */ /* 0x000fe2000f8e18ff */
[----:B-1----:R-:W-:-:S04]  /*4860*/  LOP3.LUT R3, R29, UR4, RZ, 0x3c, !PT ;  /* 0x000000041d037c12 */ /* 0x002fc8000f8e3cff */
[----:B------:R-:W-:Y:S01]  /*4870*/  SHF.L.U32 R3, R3, 0x1f, RZ ;  /* 0x0000001f03037819 */ /* 0x000fe200000006ff */
[----:B------:R-:W-:-:S07]  /*4880*/  IMAD.U32 R0, RZ, RZ, UR6 ;  /* 0x00000006ff007e24 */ /* 0x000fce000f8e00ff */
.L_x_79:
[----:B-1----:R1:W2:Y:S02]  /*4890*/  SYNCS.PHASECHK.TRANS64.TRYWAIT P0, [R0+URZ], R3 ;  /* 0x00000003000075a7 */ /* 0x0022a400080011ff */
[----:B--2---:R-:W-:Y:S05]  /*48a0*/  @!P0 NANOSLEEP.SYNCS 0x989680 ;  /* 0x009896800000895d */ /* 0x004fea0003900000 */
[----:B------:R-:W2:Y:S02]  /*48b0*/  @!P0 SYNCS.PHASECHK.TRANS64 P0, [R0+URZ], R3 ;  /* 0x00000003000085a7 */ /* 0x000ea400080010ff */
[----:B--2---:R-:W-:Y:S05]  /*48c0*/  @P0 EXIT ;  /* 0x000000000000094d */ /* 0x004fea0003800000 */
[----:B------:R-:W-:Y:S05]  /*48d0*/  BRA `(.L_x_79) ;  /* 0xfffffffc00ec7947 */ /* 0x000fea000383ffff */
.L_x_69:
[----:B------:R-:W-:-:S06]  /*48e0*/  UISETP.GE.AND UP1, UPT, UR8, 0x4, UPT ;  /* 0x000000040800788c */ /* 0x000fcc000bf26270 */
[----:B------:R-:W-:-:S13]  /*48f0*/  PLOP3.LUT P0, PT, PT, PT, UP1, 0x80, 0x8 ;  /* 0x000000000008781c */ /* 0x000fda0003f0f018 */
[----:B------:R-:W-:Y:S05]  /*4900*/  @!P0 EXIT ;  /* 0x000000000000894d */ /* 0x000fea0003800000 */
[----:B------:R-:W-:Y:S01]  /*4910*/  BAR.SYNC.DEFER_BLOCKING 0x6, 0xa0 ;  /* 0x0182800000007b1d */ /* 0x000fe20000010000 */
[C---:B------:R-:W-:Y:S01]  /*4920*/  IMAD.SHL.U32 R7, R218.reuse, 0x20, RZ ;  /* 0x00000020da077824 */ /* 0x040fe200078e00ff */
[C---:B------:R-:W-:Y:S01]  /*4930*/  LOP3.LUT P0, RZ, R218.reuse, 0x4, RZ, 0xc0, !PT ;  /* 0x00000004daff7812 */ /* 0x040fe2000780c0ff */
[C---:B------:R-:W-:Y:S01]  /*4940*/  IMAD.SHL.U32 R210, R218.reuse, 0x10, RZ ;  /* 0x00000010dad27824 */ /* 0x040fe200078e00ff */
[----:B------:R-:W-:Y:S01]  /*4950*/  CS2R R214, SRZ ;  /* 0x0000000000d67805 */ /* 0x000fe2000001ff00 */
[C---:B------:R-:W-:Y:S01]  /*4960*/  IMAD.SHL.U32 R5, R218.reuse, 0x4, RZ ;  /* 0x00000004da057824 */ /* 0x040fe200078e00ff */
[----:B------:R-:W-:Y:S02]  /*4970*/  UMOV UR40, 0x400 ;  /* 0x0000040000287882 */ /* 0x000fe40000000000 */
[----:B------:R-:W1:Y:S01]  /*4980*/  LDC R209, c[0x0][0x370] ;  /* 0x0000dc00ffd17b82 */ /* 0x000e620000000800 */
[----:B------:R-:W-:Y:S01]  /*4990*/  ULEA UR40, UR37, UR40, 0x18 ;  /* 0x0000002825287291 */ /* 0x000fe2000f8ec0ff */
[----:B------:R-:W-:Y:S01]  /*49a0*/  LOP3.LUT R0, R7, 0xc0, RZ, 0xc0, !PT ;  /* 0x000000c007007812 */ /* 0x000fe200078ec0ff */
[----:B------:R-:W-:Y:S01]  /*49b0*/  IMAD.U32 R2, R218, 0x10000, RZ ;  /* 0x00010000da027824 */ /* 0x000fe200078e00ff */
[----:B------:R-:W-:Y:S01]  /*49c0*/  LOP3.LUT R210, R210, 0x600, RZ, 0xc0, !PT ;  /* 0x00000600d2d27812 */ /* 0x000fe200078ec0ff */
[----:B------:R-:W-:Y:S01]  /*49d0*/  IMAD.MOV.U32 R217, RZ, RZ, 0x10 ;  /* 0x00000010ffd97424 */ /* 0x000fe200078e00ff */
[----:B------:R-:W-:Y:S01]  /*49e0*/  LOP3.LUT R5, R0, 0x18, R5, 0xf8, !PT ;  /* 0x0000001800057812 */ /* 0x000fe200078ef805 */
[----:B------:R-:W-:Y:S01]  /*49f0*/  IMAD.MOV.U32 R216, RZ, RZ, 0x1 ;  /* 0x00000001ffd87424 */ /* 0x000fe200078e00ff */
[----:B------:R-:W2:Y:S01]  /*4a00*/  LDC R94, c[0x0][0xb0c] ;  /* 0x0002c300ff5e7b82 */ /* 0x000ea20000000800 */
[----:B------:R-:W-:Y:S01]  /*4a10*/  SHF.R.U32.HI R0, RZ, 0x1, R218 ;  /* 0x00000001ff007819 */ /* 0x000fe200000116da */
[----:B------:R-:W-:Y:S01]  /*4a20*/  IMAD.MOV.U32 R96, RZ, RZ, RZ ;  /* 0x000000ffff607224 */ /* 0x000fe200078e00ff */
[--C-:B------:R-:W-:Y:S01]  /*4a30*/  LOP3.LUT R210, R210, 0x20, R7.reuse, 0xf8, !PT ;  /* 0x00000020d2d27812 */ /* 0x100fe200078ef807 */
[----:B------:R-:W-:Y:S01]  /*4a40*/  IMAD.MOV.U32 R220, RZ, RZ, RZ ;  /* 0x000000ffffdc7224 */ /* 0x000fe200078e00ff */
[----:B------:R-:W-:Y:S01]  /*4a50*/  LOP3.LUT R2, R2, 0x600000, RZ, 0xc0, !PT ;  /* 0x0060000002027812 */ /* 0x000fe200078ec0ff */
[----:B------:R-:W-:Y:S01]  /*4a60*/  IMAD.MOV.U32 R213, RZ, RZ, RZ ;  /* 0x000000ffffd57224 */ /* 0x000fe200078e00ff */
[----:B------:R-:W-:Y:S01]  /*4a70*/  LOP3.LUT R5, R5, 0x8, R0, 0x78, !PT ;  /* 0x0000000805057812 */ /* 0x000fe200078e7800 */
[----:B------:R-:W4:Y:S01]  /*4a80*/  LDC R207, c[0x0][0xb20] ;  /* 0x0002c800ffcf7b82 */ /* 0x000f220000000800 */
[----:B------:R-:W3:Y:S01]  /*4a90*/  LDS R3, [UR40+0x140] ;  /* 0x00014028ff037984 */ /* 0x000ee20008000800 */
[----:B------:R-:W-:Y:S01]  /*4aa0*/  LOP3.LUT R210, R210, 0x100, R7, 0xf8, !PT ;  /* 0x00000100d2d27812 */ /* 0x000fe200078ef807 */
[----:B------:R-:W1:Y:S01]  /*4ab0*/  LDCU.64 UR48, c[0x0][0x348] ;  /* 0x00006900ff3077ac */ /* 0x000e620008000a00 */
[----:B------:R-:W-:-:S02]  /*4ac0*/  LOP3.LUT R218, R218, 0x60, RZ, 0xc0, !PT ;  /* 0x00000060dada7812 */ /* 0x000fc400078ec0ff */
[----:B------:R-:W-:Y:S01]  /*4ad0*/  LOP3.LUT R210, R210, R5, RZ, 0xfc, !PT ;  /* 0x00000005d2d27212 */ /* 0x000fe200078efcff */
[----:B------:R-:W1:Y:S01]  /*4ae0*/  LDCU.64 UR38, c[0x0][0x888] ;  /* 0x00011100ff2677ac */ /* 0x000e620008000a00 */
[----:B------:R-:W1:Y:S01]  /*4af0*/  LDC R93, c[0x0][0xb30] ;  /* 0x0002cc00ff5d7b82 */ /* 0x000e620000000800 */
[----:B------:R-:W-:Y:S01]  /*4b00*/  SEL R217, R217, 0xfffffff0, !P0 ;  /* 0xfffffff0d9d97807 */ /* 0x000fe20004000000 */
[----:B------:R-:W-:Y:S01]  /*4b10*/  UIADD3 UR43, UPT, UPT, UR40, 0x200, URZ ;  /* 0x00000200282b7890 */ /* 0x000fe2000fffe0ff */
[----:B------:R-:W-:Y:S01]  /*4b20*/  UMOV UR42, URZ ;  /* 0x000000ff002a7c82 */ /* 0x000fe20008000000 */
[----:B------:R-:W-:-:S04]  /*4b30*/  UMOV UR41, URZ ;  /* 0x000000ff00297c82 */ /* 0x000fc80008000000 */
[----:B------:R-:W1:Y:S08]  /*4b40*/  LDC.64 R192, c[0x0][0xb10] ;  /* 0x0002c400ffc07b82 */ /* 0x000e700000000a00 */
[----:B------:R-:W1:Y:S08]  /*4b50*/  LDC.64 R90, c[0x0][0xb18] ;  /* 0x0002c600ff5a7b82 */ /* 0x000e700000000a00 */
[----:B------:R-:W1:Y:S08]  /*4b60*/  LDC.64 R188, c[0x0][0x888] ;  /* 0x00022200ffbc7b82 */ /* 0x000e700000000a00 */
[----:B------:R-:W1:Y:S01]  /*4b70*/  LDC.64 R88, c[0x0][0xb28] ;  /* 0x0002ca00ff587b82 */ /* 0x000e620000000a00 */
[----:B---3--:R-:W-:-:S07]  /*4b80*/  IMAD.IADD R2, R3, 0x1, R2 ;  /* 0x0000000103027824 */ /* 0x008fce00078e0202 */
[----:B------:R-:W3:Y:S08]  /*4b90*/  LDC.64 R190, c[0x0][0x890] ;  /* 0x00022400ffbe7b82 */ /* 0x000ef00000000a00 */
[----:B------:R-:W1:Y:S08]  /*4ba0*/  LDC.64 R186, c[0x0][0x8b0] ;  /* 0x00022c00ffba7b82 */ /* 0x000e700000000a00 */
[----:B------:R-:W1:Y:S08]  /*4bb0*/  LDC.64 R184, c[0x0][0x8a8] ;  /* 0x00022a00ffb87b82 */ /* 0x000e700000000a00 */
[----:B--2-4-:R-:W1:Y:S02]  /*4bc0*/  LDC R208, c[0x0][0x374] ;  /* 0x0000dd00ffd07b82 */ /* 0x014e640000000800 */
.L_x_103:
[----:B------:R-:W-:Y:S02]  /*4bd0*/  LEA R0, R220, UR40, 0x3 ;  /* 0x00000028dc007c11 */ /* 0x000fe4000f8e18ff */
[----:B------:R-:W-:Y:S02]  /*4be0*/  SHF.L.U32 R3, R214, 0x1f, RZ ;  /* 0x0000001fd6037819 */ /* 0x000fe400000006ff */
[----:B------:R-:W-:Y:S02]  /*4bf0*/  LEA R16, R220, UR40, 0x4 ;  /* 0x00000028dc107c11 */ /* 0x000fe4000f8e20ff */
[----:B------:R-:W2:Y:S02]  /*4c00*/  SYNCS.PHASECHK.TRANS64.TRYWAIT P0, [R0+URZ+0x90], R3 ;  /* 0x00009003000075a7 */ /* 0x000ea400080011ff */
[----:B-12---:R-:W-:Y:S05]  /*4c10*/  @!P0 BRA `(.L_x_80) ;  /* 0x0000003800008947 */ /* 0x006fea0003800000 */
.L_x_145:
[----:B------:R-:W4:Y:S01]  /*4c20*/  LDC.64 R14, c[0x0][0xb10] ;  /* 0x0002c400ff0e7b82 */ /* 0x000f220000000a00 */
[----:B------:R-:W3:Y:S01]  /*4c30*/  LDS.128 R16, [R16+0x120] ;  /* 0x0001200010107984 */ /* 0x000ee20000000c00 */
[----:B-1----:R-:W-:Y:S01]  /*4c40*/  ISETP.NE.AND P1, PT, R93, 0x1, PT ;  /* 0x000000015d00780c */ /* 0x002fe20003f25270 */
[----:B--2---:R-:W-:Y:S01]  /*4c50*/  VIADD R0, R0, 0xa0 ;  /* 0x000000a000007836 */ /* 0x004fe20000000000 */
[----:B------:R-:W-:Y:S04]  /*4c60*/  ISETP.GE.AND P0, PT, R92, 0x1, PT ;  /* 0x000000015c00780c */ /* 0x000fe80003f06270 */
[----:B------:R-:W1:Y:S01]  /*4c70*/  LDC.64 R12, c[0x0][0xb18] ;  /* 0x0002c600ff0c7b82 */ /* 0x000e620000000a00 */
[----:B------:R-:W-:Y:S01]  /*4c80*/  PRMT R0, RZ, 0x654, R0 ;  /* 0x00000654ff007816 */ /* 0x000fe20000000000 */
[----:B------:R-:W-:Y:S01]  /*4c90*/  @!PT LDS RZ, [RZ] ;  /* 0x00000000fffff984 */ /* 0x000fe20000000800 */
[----:B------:R-:W-:Y:S01]  /*4ca0*/  @!PT LDS RZ, [RZ] ;  /* 0x00000000fffff984 */ /* 0x000fe20000000800 */
[----:B------:R-:W-:Y:S01]  /*4cb0*/  @!PT LDS RZ, [RZ] ;  /* 0x00000000fffff984 */ /* 0x000fe20000000800 */
[----:B------:R-:W-:Y:S01]  /*4cc0*/  @!PT LDS RZ, [RZ] ;  /* 0x00000000fffff984 */ /* 0x000fe20000000800 */
[----:B------:R2:W-:Y:S06]  /*4cd0*/  MEMBAR.ALL.CTA ;  /* 0x0000000000007992 */ /* 0x0005ec0000008000 */
[----:B--2---:R-:W2:Y:S01]  /*4ce0*/  FENCE.VIEW.ASYNC.S ;  /* 0x00000000000073c6 */ /* 0x004ea20000000000 */
[----:B------:R-:W1:Y:S08]  /*4cf0*/  @!P1 LDC R11, c[0x0][0xb20] ;  /* 0x0002c800ff0b9b82 */ /* 0x000e700000000800 */
[----:B------:R-:W1:Y:S01]  /*4d00*/  @!P1 LDC R10, c[0x0][0xb0c] ;  /* 0x0002c300ff0a9b82 */ /* 0x000e620000000800 */
[----:B--2---:R2:W-:Y:S01]  /*4d10*/  SYNCS.ARRIVE.TRANS64.RED.A1T0 RZ, [R0+URZ], RZ ;  /* 0x000000ff00ff79a7 */ /* 0x0045e200081004ff */
[----:B---3--:R-:W-:Y:S04]  /*4d20*/  LOP3.LUT P4, RZ, R18, 0x1, RZ, 0xc0, !PT ;  /* 0x0000000112ff7812 */ /* 0x008fe8000788c0ff */
[----:B------:R-:W-:Y:S09]  /*4d30*/  P2R R219, PR, RZ, 0x10 ;  /* 0x00000010ffdb7803 */ /* 0x000ff20000000000 */
[----:B------:R-:W-:Y:S02]  /*4d40*/  @P4 MOV R97, R16 ;  /* 0x0000001000614202 */ /* 0x000fe40000000f00 */
[----:B------:R-:W-:Y:S01]  /*4d50*/  @P4 LOP3.LUT R95, R17, 0xffff, RZ, 0xc0, !PT ;  /* 0x0000ffff115f4812 */ /* 0x000fe200078ec0ff */
[----:B--2-4-:R-:W-:Y:S06]  /*4d60*/  @!P0 BRA `(.L_x_81) ;  /* 0x0000000000a48947 */ /* 0x014fec0003800000 */
[----:B------:R-:W-:Y:S01]  /*4d70*/  IMAD.HI.U32 R22, R208, R91, RZ ;  /* 0x0000005bd0167227 */ /* 0x000fe200078e00ff */
[----:B------:R-:W-:Y:S02]  /*4d80*/  ISETP.NE.AND P0, PT, R90, 0x1, PT ;  /* 0x000000015a00780c */ /* 0x000fe40003f05270 */
[----:B------:R-:W-:Y:S01]  /*4d90*/  ISETP.NE.AND P2, PT, R92, 0x1, PT ;  /* 0x000000015c00780c */ /* 0x000fe20003f45270 */
[-C--:B------:R-:W-:Y:S01]  /*4da0*/  IMAD.HI.U32 R20, R209, R192.reuse, RZ ;  /* 0x000000c0d1147227 */ /* 0x080fe200078e00ff */
[----:B------:R-:W-:Y:S02]  /*4db0*/  SHF.R.U32.HI R21, RZ, R207, R22 ;  /* 0x000000cfff157219 */ /* 0x000fe40000011616 */
[----:B------:R-:W-:Y:S01]  /*4dc0*/  ISETP.NE.AND P3, PT, R94, 0x1, PT ;  /* 0x000000015e00780c */ /* 0x000fe20003f65270 */
[----:B------:R-:W-:Y:S01]  /*4dd0*/  IMAD.HI.U32 R26, R95, R91, RZ ;  /* 0x0000005b5f1a7227 */ /* 0x000fe200078e00ff */
[----:B------:R-:W-:Y:S02]  /*4de0*/  SHF.R.U32.HI R20, RZ, R193, R20 ;  /* 0x000000c1ff147219 */ /* 0x000fe40000011614 */
[----:B------:R-:W-:Y:S01]  /*4df0*/  SEL R3, R208, R21, !P0 ;  /* 0x00000015d0037207 */ /* 0x000fe20004000000 */
[----:B------:R-:W-:Y:S01]  /*4e00*/  IMAD.HI.U32 R24, R97, R192, RZ ;  /* 0x000000c061187227 */ /* 0x000fe200078e00ff */
[----:B------:R-:W-:Y:S03]  /*4e10*/  SEL R7, R209, R20, !P3 ;  /* 0x00000014d1077207 */ /* 0x000fe60005800000 */
[-C--:B------:R-:W-:Y:S01]  /*4e20*/  IMAD.HI.U32 R20, R3, R88.reuse, RZ ;  /* 0x0000005803147227 */ /* 0x080fe200078e00ff */
[----:B------:R-:W-:Y:S03]  /*4e30*/  SHF.R.U32.HI R24, RZ, R193, R24 ;  /* 0x000000c1ff187219 */ /* 0x000fe60000011618 */
[----:B------:R-:W-:Y:S01]  /*4e40*/  IMAD.HI.U32 R22, R7, R88, RZ ;  /* 0x0000005807167227 */ /* 0x000fe200078e00ff */
[----:B------:R-:W-:Y:S02]  /*4e50*/  @P2 SHF.R.U32.HI R3, RZ, R89, R20 ;  /* 0x00000059ff032219 */ /* 0x000fe40000011614 */
[----:B------:R-:W-:Y:S02]  /*4e60*/  SHF.R.U32.HI R20, RZ, R207, R26 ;  /* 0x000000cfff147219 */ /* 0x000fe4000001161a */
[----:B------:R-:W-:Y:S01]  /*4e70*/  @P2 SHF.R.U32.HI R7, RZ, R89, R22 ;  /* 0x00000059ff072219 */ /* 0x000fe20000011616 */
[C---:B------:R-:W-:Y:S01]  /*4e80*/  IMAD R4, R92.reuse, R3, RZ ;  /* 0x000000035c047224 */ /* 0x040fe200078e02ff */
[----:B------:R-:W-:Y:S02]  /*4e90*/  SEL R5, R95, R20, !P0 ;  /* 0x000000145f057207 */ /* 0x000fe40004000000 */
[----:B------:R-:W-:Y:S01]  /*4ea0*/  SEL R3, R97, R24, !P3 ;  /* 0x0000001861037207 */ /* 0x000fe20005800000 */
[----:B------:R-:W-:Y:S01]  /*4eb0*/  IMAD R6, R92, R7, RZ ;  /* 0x000000075c067224 */ /* 0x000fe200078e02ff */
[C---:B------:R-:W-:Y:S01]  /*4ec0*/  ISETP.GE.AND P0, PT, R5.reuse, R4, PT ;  /* 0x000000040500720c */ /* 0x040fe20003f06270 */
[----:B------:R-:W-:Y:S03]  /*4ed0*/  IMAD.HI.U32 R8, R5, R88, RZ ;  /* 0x0000005805087227 */ /* 0x000fe600078e00ff */
[----:B------:R-:W-:Y:S01]  /*4ee0*/  ISETP.GE.OR P0, PT, R3, R6, P0 ;  /* 0x000000060300720c */ /* 0x000fe20000706670 */
[----:B------:R-:W-:Y:S01]  /*4ef0*/  IMAD.MOV R6, RZ, RZ, -R3 ;  /* 0x000000ffff067224 */ /* 0x000fe200078e0a03 */
[-C--:B------:R-:W-:Y:S03]  /*4f00*/  SHF.R.U32.HI R8, RZ, R89.reuse, R8 ;  /* 0x00000059ff087219 */ /* 0x080fe60000011608 */
[----:B------:R-:W-:Y:S01]  /*4f10*/  IMAD R97, R94, R6, R97 ;  /* 0x000000065e617224 */ /* 0x000fe200078e0261 */
[----:B------:R-:W-:Y:S05]  /*4f20*/  SEL R9, R5, R8, !P2 ;  /* 0x0000000805097207 */ /* 0x000fea0005000000 */
[----:B------:R-:W-:Y:S02]  /*4f30*/  IMAD.MOV R8, RZ, RZ, -R9 ;  /* 0x000000ffff087224 */ /* 0x000fe400078e0a09 */
[C---:B------:R-:W-:Y:S04]  /*4f40*/  @!P0 IMAD.HI.U32 R4, R3.reuse, R88, RZ ;  /* 0x0000005803048227 */ /* 0x040fe800078e00ff */
[----:B------:R-:W-:Y:S01]  /*4f50*/  IMAD R8, R92, R8, R5 ;  /* 0x000000085c087224 */ /* 0x000fe200078e0205 */
[----:B------:R-:W-:Y:S04]  /*4f60*/  @!P0 SHF.R.U32.HI R4, RZ, R89, R4 ;  /* 0x00000059ff048219 */ /* 0x000fe80000011604 */
[----:B------:R-:W-:Y:S02]  /*4f70*/  @!P0 SEL R0, R3, R4, !P2 ;  /* 0x0000000403008207 */ /* 0x000fe40005000000 */
[----:B------:R-:W-:Y:S02]  /*4f80*/  IADD3 R4, PT, PT, -R5, RZ, RZ ;  /* 0x000000ff05047210 */ /* 0x000fe40007ffe1ff */
[----:B------:R-:W-:Y:S01]  /*4f90*/  @!P0 IADD3 R9, PT, PT, R9, -R0, RZ ;  /* 0x8000000009098210 */ /* 0x000fe20007ffe0ff */
[----:B------:R-:W-:Y:S02]  /*4fa0*/  @!P0 IMAD R0, R7, R8, R0 ;  /* 0x0000000807008224 */ /* 0x000fe400078e0200 */
[----:B------:R-:W-:Y:S02]  /*4fb0*/  IMAD R95, R90, R4, R95 ;  /* 0x000000045a5f7224 */ /* 0x000fe400078e025f */
[----:B------:R-:W-:Y:S02]  /*4fc0*/  @!P0 IMAD R5, R9, R92, R3 ;  /* 0x0000005c09058224 */ /* 0x000fe400078e0203 */
[----:B------:R-:W-:Y:S04]  /*4fd0*/  @!P0 IMAD.MOV.U32 R3, RZ, RZ, R0 ;  /* 0x000000ffff038224 */ /* 0x000fe800078e0000 */
[----:B------:R-:W-:Y:S02]  /*4fe0*/  IMAD R97, R3, R94, R97 ;  /* 0x0000005e03617224 */ /* 0x000fe400078e0261 */
[----:B------:R-:W-:Y:S07]  /*4ff0*/  IMAD R95, R5, R90, R95 ;  /* 0x0000005a055f7224 */ /* 0x000fee00078e025f */
.L_x_81:
[----:B-1----:R-:W-:Y:S01]  /*5000*/  @!P1 IMAD.HI.U32 R4, R95, R13, RZ ;  /* 0x0000000d5f049227 */ /* 0x002fe200078e00ff */
[----:B------:R-:W-:Y:S01]  /*5010*/  @!P1 ISETP.NE.AND P0, PT, R12, 0x1, PT ;  /* 0x000000010c00980c */ /* 0x000fe20003f05270 */
[----:B------:R-:W-:Y:S01]  /*5020*/  ULOP3.LUT UP0, URZ, UR43, 0x1b0, URZ, 0xc0, !UPT ;  /* 0x000001b02bff7892 */ /* 0x000fe2000f80c0ff */
[----:B------:R-:W-:Y:S01]  /*5030*/  @!P1 ISETP.NE.AND P2, PT, R10, 0x1, PT ;  /* 0x000000010a00980c */ /* 0x000fe20003f45270 */
[----:B------:R-:W-:Y:S01]  /*5040*/  @!P1 IMAD.HI.U32 R0, R97, R14, RZ ;  /* 0x0000000e61009227 */ /* 0x000fe200078e00ff */
[----:B------:R-:W-:Y:S02]  /*5050*/  @!P1 SHF.R.U32.HI R4, RZ, R11, R4 ;  /* 0x0000000bff049219 */ /* 0x000fe40000011604 */
[----:B------:R-:W-:Y:S01]  /*5060*/  @P4 SHF.R.U32.HI R212, RZ, 0x10, R17 ;  /* 0x00000010ffd44819 */ /* 0x000fe20000011611 */
[----:B------:R-:W-:Y:S01]  /*5070*/  VIADD R220, R220, 0x1 ;  /* 0x00000001dcdc7836 */ /* 0x000fe20000000000 */
[----:B------:R-:W-:Y:S02]  /*5080*/  @!P1 SHF.R.U32.HI R0, RZ, R15, R0 ;  /* 0x0000000fff009219 */ /* 0x000fe40000011600 */
[----:B------:R-:W-:Y:S02]  /*5090*/  @!P1 SEL R3, R95, R4, !P0 ;  /* 0x000000045f039207 */ /* 0x000fe40004000000 */
[----:B------:R-:W-:Y:S05]  /*50a0*/  @!P1 SEL R4, R97, R0, !P2 ;  /* 0x0000000061049207 */ /* 0x000fea0005000000 */
[----:B------:R-:W-:Y:S02]  /*50b0*/  @!P1 IMAD.IADD R0, R3, 0x1, -R4 ;  /* 0x0000000103009824 */ /* 0x000fe400078e0a04 */
[----:B------:R-:W-:Y:S02]  /*50c0*/  @!P1 IMAD.IADD R3, R4, 0x1, -R3 ;  /* 0x0000000104039824 */ /* 0x000fe400078e0a03 */
[----:B------:R-:W-:Y:S02]  /*50d0*/  @!P1 IMAD R97, R0, R10, R97 ;  /* 0x0000000a00619224 */ /* 0x000fe400078e0261 */
[----:B------:R-:W-:Y:S01]  /*50e0*/  @!P1 IMAD R95, R3, R12, R95 ;  /* 0x0000000c035f9224 */ /* 0x000fe200078e025f */
[----:B------:R-:W-:Y:S06]  /*50f0*/  BRA.U !UP0, `(.L_x_82) ;  /* 0x00000001087c7547 */ /* 0x000fec000b800000 */
[----:B------:R-:W1:Y:S01]  /*5100*/  LDCU.64 UR8, c[0x4][0x80] ;  /* 0x01001000ff0877ac */ /* 0x000e620008000a00 */
[----:B------:R-:W-:Y:S01]  /*5110*/  MOV R16, 0x0 ;  /* 0x0000000000107802 */ /* 0x000fe20000000f00 */
[----:B------:R-:W-:Y:S02]  /*5120*/  HFMA2 R12, -RZ, RZ, 0, 5.9604644775390625e-08 ;  /* 0x00000001ff0c7431 */ /* 0x000fe400000001ff */
[----:B------:R-:W-:Y:S01]  /*5130*/  IMAD.MOV.U32 R8, RZ, RZ, 0x70 ;  /* 0x00000070ff087424 */ /* 0x000fe200078e00ff */
[----:B------:R2:W3:Y:S01]  /*5140*/  LDC.64 R14, c[0x4][R16] ;  /* 0x01000000100e7b82 */ /* 0x0004e20000000a00 */
[----:B------:R-:W4:Y:S01]  /*5150*/  LDCU.64 UR6, c[0x4][0x88] ;  /* 0x01001100ff0677ac */ /* 0x000f220008000a00 */
[----:B------:R-:W-:Y:S01]  /*5160*/  IMAD.MOV.U32 R13, RZ, RZ, RZ ;  /* 0x000000ffff0d7224 */ /* 0x000fe200078e00ff */
[----:B------:R-:W2:Y:S01]  /*5170*/  LDCU.64 UR4, c[0x4][0x8] ;  /* 0x01000100ff0477ac */ /* 0x000ea20008000a00 */
[----:B-1----:R-:W-:Y:S01]  /*5180*/  MOV R5, UR9 ;  /* 0x0000000900057c02 */ /* 0x002fe20008000f00 */
[----:B------:R-:W-:Y:S01]  /*5190*/  IMAD.U32 R4, RZ, RZ, UR8 ;  /* 0x00000008ff047e24 */ /* 0x000fe2000f8e00ff */
[----:B----4-:R-:W-:Y:S01]  /*51a0*/  MOV R7, UR7 ;  /* 0x0000000700077c02 */ /* 0x010fe20008000f00 */
[----:B------:R-:W-:Y:S01]  /*51b0*/  IMAD.U32 R6, RZ, RZ, UR6 ;  /* 0x00000006ff067e24 */ /* 0x000fe2000f8e00ff */
[----:B--2---:R-:W-:Y:S01]  /*51c0*/  MOV R11, UR5 ;  /* 0x00000005000b7c02 */ /* 0x004fe20008000f00 */
[----:B------:R-:W-:Y:S02]  /*51d0*/  IMAD.U32 R10, RZ, RZ, UR4 ;  /* 0x00000004ff0a7e24 */ /* 0x000fe4000f8e00ff */
[----:B------:R-:W-:Y:S07]  /*51e0*/  LEPC R20, `(.L_x_83) ;  /* 0x000000001014794e */ /* 0x000fee0000000000 */
[----:B---3-5:R-:W-:Y:S05]  /*51f0*/  CALL.ABS.NOINC R14 ;  /* 0x000000000e007343 */ /* 0x028fea0003c00000 */
.L_x_83:
[----:B------:R-:W1:Y:S01]  /*5200*/  LDCU.64 UR8, c[0x4][0x80] ;  /* 0x01001000ff0877ac */ /* 0x000e620008000a00 */
[----:B------:R-:W2:Y:S01]  /*5210*/  LDC.64 R16, c[0x4][R16] ;  /* 0x0100000010107b82 */ /* 0x000ea20000000a00 */
[----:B------:R-:W-:Y:S02]  /*5220*/  HFMA2 R12, -RZ, RZ, 0, 5.9604644775390625e-08 ;  /* 0x00000001ff0c7431 */ /* 0x000fe400000001ff */
[----:B------:R-:W-:Y:S02]  /*5230*/  IMAD.MOV.U32 R8, RZ, RZ, 0x70 ;  /* 0x00000070ff087424 */ /* 0x000fe400078e00ff */
[----:B------:R-:W-:Y:S01]  /*5240*/  IMAD.MOV.U32 R13, RZ, RZ, RZ ;  /* 0x000000ffff0d7224 */ /* 0x000fe200078e00ff */
[----:B------:R-:W3:Y:S01]  /*5250*/  LDCU.64 UR6, c[0x4][0x88] ;  /* 0x01001100ff0677ac */ /* 0x000ee20008000a00 */
[----:B------:R-:W4:Y:S01]  /*5260*/  LDCU.64 UR4, c[0x4][0x8] ;  /* 0x01000100ff0477ac */ /* 0x000f220008000a00 */
[----:B-1----:R-:W-:Y:S02]  /*5270*/  MOV R4, UR8 ;  /* 0x0000000800047c02 */ /* 0x002fe40008000f00 */
[----:B------:R-:W-:Y:S02]  /*5280*/  MOV R5, UR9 ;  /* 0x0000000900057c02 */ /* 0x000fe40008000f00 */
[----:B---3--:R-:W-:Y:S01]  /*5290*/  MOV R7, UR7 ;  /* 0x0000000700077c02 */ /* 0x008fe20008000f00 */
[----:B------:R-:W-:Y:S01]  /*52a0*/  IMAD.U32 R6, RZ, RZ, UR6 ;  /* 0x00000006ff067e24 */ /* 0x000fe2000f8e00ff */
[----:B----4-:R-:W-:Y:S01]  /*52b0*/  MOV R11, UR5 ;  /* 0x00000005000b7c02 */ /* 0x010fe20008000f00 */
[----:B------:R-:W-:Y:S02]  /*52c0*/  IMAD.U32 R10, RZ, RZ, UR4 ;  /* 0x00000004ff0a7e24 */ /* 0x000fe4000f8e00ff */
[----:B------:R-:W-:Y:S07]  /*52d0*/  LEPC R20, `(.L_x_82) ;  /* 0x000000001014794e */ /* 0x000fee0000000000 */
[----:B--2---:R-:W-:Y:S05]  /*52e0*/  CALL.ABS.NOINC R16 ;  /* 0x0000000010007343 */ /* 0x004fea0003c00000 */
.L_x_82:
[----:B------:R-:W-:Y:S01]  /*52f0*/  ISETP.NE.U32.AND P2, PT, R190, RZ, PT ;  /* 0x000000ffbe00720c */ /* 0x000fe20003f45070 */
[----:B------:R-:W-:Y:S01]  /*5300*/  UISETP.NE.AND UP1, UPT, UR44, URZ, UPT ;  /* 0x000000ff2c00728c */ /* 0x000fe2000bf25270 */
[----:B------:R-:W-:Y:S02]  /*5310*/  ISETP.NE.U32.AND P4, PT, R186, RZ, PT ;  /* 0x000000ffba00720c */ /* 0x000fe40003f85070 */
[----:B------:R-:W-:Y:S02]  /*5320*/  ISETP.NE.AND.EX P2, PT, R191, RZ, PT, P2 ;  /* 0x000000ffbf00720c */ /* 0x000fe40003f45320 */
[----:B------:R-:W-:Y:S02]  /*5330*/  PLOP3.LUT P1, PT, PT, PT, PT, 0x8, 0x80 ;  /* 0x000000000080781c */ /* 0x000fe40003f2e170 */
[----:B------:R-:W-:Y:S02]  /*5340*/  PLOP3.LUT P0, PT, PT, PT, UP1, 0x80, 0x8 ;  /* 0x000000000008781c */ /* 0x000fe40003f0f018 */
[----:B------:R-:W-:Y:S02]  /*5350*/  ISETP.NE.AND.EX P4, PT, R187, RZ, PT, P4 ;  /* 0x000000ffbb00720c */ /* 0x000fe40003f85340 */
[----:B------:R-:W1:Y:S09]  /*5360*/  @UP1 LDCU.64 UR4, c[0x0][0x888] ;  /* 0x00011100ff0417ac */ /* 0x000e720008000a00 */
[----:B------:R-:W-:Y:S01]  /*5370*/  @P0 PLOP3.LUT P1, PT, P2, PT, PT, 0x80, 0x8 ;  /* 0x000000000008081c */ /* 0x000fe2000172f070 */
[----:B-1----:R-:W-:Y:S04]  /*5380*/  @UP1 UISETP.NE.U32.AND UP0, UPT, UR4, URZ, UPT ;  /* 0x000000ff0400128c */ /* 0x002fe8000bf05070 */
[----:B------:R-:W-:Y:S04]  /*5390*/  @UP1 UISETP.NE.AND.EX UP0, UPT, UR5, URZ, UPT, UP0 ;  /* 0x000000ff0500128c */ /* 0x000fe8000bf05300 */
[----:B------:R-:W-:Y:S01]  /*53a0*/  @UP1 USEL UR4, URZ, 0xffffffff, UP0 ;  /* 0xffffffffff041887 */ /* 0x000fe20008000000 */
[----:B------:R-:W-:Y:S11]  /*53b0*/  @!P2 BRA `(.L_x_84) ;  /* 0x00000000002ca947 */ /* 0x000ff60003800000 */
[----:B------:R-:W-:Y:S01]  /*53c0*/  ISETP.NE.U32.AND P3, PT, R188, RZ, PT ;  /* 0x000000ffbc00720c */ /* 0x000fe20003f65070 */
[----:B------:R-:W-:Y:S03]  /*53d0*/  IMAD.MOV.U32 R206, RZ, RZ, 0x1 ;  /* 0x00000001ffce7424 */ /* 0x000fe600078e00ff */
[----:B------:R-:W-:Y:S11]  /*53e0*/  ISETP.NE.AND.EX P3, PT, R189, RZ, PT, P3 ;  /* 0x000000ffbd00720c */ /* 0x000ff60003f65330 */
[----:B------:R-:W-:Y:S02]  /*53f0*/  @!UPT UIADD3 URZ, UPT, UPT, URZ, URZ, URZ ;  /* 0x000000fffffff290 */ /* 0x000fe4000fffe0ff */
[----:B------:R-:W1:Y:S01]  /*5400*/  @P3 LDC.64 R4, c[0x0][0x888] ;  /* 0x00022200ff043b82 */ /* 0x000e620000000a00 */
[----:B------:R-:W-:Y:S04]  /*5410*/  @P3 IMAD R0, R190, UR36, RZ ;  /* 0x00000024be003c24 */ /* 0x000fe8000f8e02ff */
[----:B-1----:R-:W-:Y:S04]  /*5420*/  @P3 IMAD.WIDE R4, R0, 0x4, R4 ;  /* 0x0000000400043825 */ /* 0x002fe800078e0204 */
[----:B------:R-:W-:Y:S01]  /*5430*/  HFMA2 R0, -RZ, RZ, 0, 5.9604644775390625e-08 ;  /* 0x00000001ff007431 */ /* 0x000fe200000001ff */
[----:B-----5:R1:W5:Y:S04]  /*5440*/  @P3 LDG.E R101, desc[UR46][R4.64] ;  /* 0x0000002e04653981 */ /* 0x020368000c1e1900 */
[----:B------:R-:W-:Y:S01]  /*5450*/  @!P3 PRMT R206, R0, 0x7610, R206 ;  /* 0x0000761000ceb816 */ /* 0x000fe200000000ce */
[----:B-1----:R-:W2:Y:S06]  /*5460*/  @!P3 LDC R101, c[0x0][0x880] ;  /* 0x00022000ff65bb82 */ /* 0x002eac0000000800 */
.L_x_84:
[----:B------:R-:W-:Y:S05]  /*5470*/  @!P4 BRA `(.L_x_85) ;  /* 0x000000000020c947 */ /* 0x000fea0003800000 */
[----:B------:R-:W-:Y:S04]  /*5480*/  ISETP.NE.U32.AND P3, PT, R184, RZ, PT ;  /* 0x000000ffb800720c */ /* 0x000fe80003f65070 */
[----:B------:R-:W-:Y:S11]  /*5490*/  ISETP.NE.AND.EX P3, PT, R185, RZ, PT, P3 ;  /* 0x000000ffb900720c */ /* 0x000ff60003f65330 */
[----:B------:R-:W-:Y:S02]  /*54a0*/  @!UPT UIADD3 URZ, UPT, UPT, URZ, URZ, URZ ;  /* 0x000000fffffff290 */ /* 0x000fe4000fffe0ff */
[----:B------:R-:W1:Y:S01]  /*54b0*/  @P3 LDC.64 R4, c[0x0][0x8a8] ;  /* 0x00022a00ff043b82 */ /* 0x000e620000000a00 */
[----:B------:R-:W-:Y:S04]  /*54c0*/  @P3 IMAD R0, R186, UR36, RZ ;  /* 0x00000024ba003c24 */ /* 0x000fe8000f8e02ff */
[----:B-1----:R-:W-:Y:S05]  /*54d0*/  @P3 IMAD.WIDE R4, R0, 0x4, R4 ;  /* 0x0000000400043825 */ /* 0x002fea00078e0204 */
[----:B-----5:R1:W5:Y:S02]  /*54e0*/  @P3 LDG.E R98, desc[UR46][R4.64] ;  /* 0x0000002e04623981 */ /* 0x020364000c1e1900 */
[----:B-1----:R-:W3:Y:S02]  /*54f0*/  @!P3 LDC R98, c[0x0][0x8a0] ;  /* 0x00022800ff62bb82 */ /* 0x002ee40000000800 */
.L_x_85:
[----:B--2--5:R-:W-:Y:S01]  /*5500*/  @P0 FSETP.NEU.AND P4, PT, R101, RZ, PT ;  /* 0x000000ff6500020b */ /* 0x024fe20003f8d000 */
[----:B------:R-:W-:Y:S01]  /*5510*/  IMAD.U32 R3, RZ, RZ, UR4 ;  /* 0x00000004ff037e24 */ /* 0x000fe2000f8e00ff */
[----:B------:R-:W-:Y:S01]  /*5520*/  @P0 LOP3.LUT P3, RZ, R206, 0xff, RZ, 0xc0, !PT ;  /* 0x000000ffceff0812 */ /* 0x000fe2000786c0ff */
[----:B------:R-:W-:Y:S01]  /*5530*/  BSSY B1, `(.L_x_86) ;  /* 0x0000058000017945 */ /* 0x000fe20003800000 */
[----:B------:R-:W-:Y:S02]  /*5540*/  @P0 SEL R4, RZ, 0xffffffff, P4 ;  /* 0xffffffffff040807 */ /* 0x000fe40002000000 */
[----:B------:R-:W-:Y:S02]  /*5550*/  CS2R R182, SRZ ;  /* 0x0000000000b67805 */ /* 0x000fe4000001ff00 */
[----:B------:R-:W-:Y:S02]  /*5560*/  LEA R160, R96, UR40, 0x3 ;  /* 0x0000002860a07c11 */ /* 0x000fe4000f8e18ff */
[----:B------:R-:W-:Y:S02]  /*5570*/  CS2R R180, SRZ ;  /* 0x0000000000b47805 */ /* 0x000fe4000001ff00 */
[----:B------:R-:W-:Y:S02]  /*5580*/  @P1 SEL R4, R3, R4, !P3 ;  /* 0x0000000403041207 */ /* 0x000fe40005800000 */
[----:B------:R-:W-:Y:S02]  /*5590*/  CS2R R174, SRZ ;  /* 0x0000000000ae7805 */ /* 0x000fe4000001ff00 */
[----:B------:R-:W-:Y:S02]  /*55a0*/  LOP3.LUT R3, R216, 0x1, RZ, 0x3c, !PT ;  /* 0x00000001d8037812 */ /* 0x000fe400078e3cff */
[----:B------:R-:W-:Y:S02]  /*55b0*/  CS2R R172, SRZ ;  /* 0x0000000000ac7805 */ /* 0x000fe4000001ff00 */
[----:B------:R-:W-:Y:S02]  /*55c0*/  @P0 LOP3.LUT R4, R4, 0x1, RZ, 0xc0, !PT ;  /* 0x0000000104040812 */ /* 0x000fe400078ec0ff */
[----:B------:R-:W-:Y:S02]  /*55d0*/  CS2R R166, SRZ ;  /* 0x0000000000a67805 */ /* 0x000fe4000001ff00 */
[----:B------:R-:W-:Y:S02]  /*55e0*/  SHF.L.U32 R9, R215, 0x1f, RZ ;  /* 0x0000001fd7097819 */ /* 0x000fe400000006ff */
[----:B------:R-:W-:Y:S02]  /*55f0*/  CS2R R164, SRZ ;  /* 0x0000000000a47805 */ /* 0x000fe4000001ff00 */
[----:B------:R-:W-:Y:S01]  /*5600*/  ISETP.NE.U32.OR P5, PT, R4, 0x1, !P0 ;  /* 0x000000010400780c */ /* 0x000fe200047a5470 */
[----:B------:R-:W-:Y:S01]  /*5610*/  IMAD.U32 R4, RZ, RZ, UR42 ;  /* 0x0000002aff047e24 */ /* 0x000fe2000f8e00ff */
[----:B------:R-:W-:Y:S02]  /*5620*/  PLOP3.LUT P4, PT, PT, PT, PT, 0x8, 0x80 ;  /* 0x000000000080781c */ /* 0x000fe40003f8e170 */
[----:B------:R-:W-:Y:S02]  /*5630*/  CS2R R158, SRZ ;  /* 0x00000000009e7805 */ /* 0x000fe4000001ff00 */
[----:B------:R-:W-:Y:S02]  /*5640*/  P2R R221, PR, RZ, 0x20 ;  /* 0x00000020ffdd7803 */ /* 0x000fe40000000000 */
[----:B------:R-:W-:Y:S02]  /*5650*/  CS2R R156, SRZ ;  /* 0x00000000009c7805 */ /* 0x000fe4000001ff00 */
[----:B------:R-:W-:Y:S02]  /*5660*/  LEA R0, R4, UR40, 0x3 ;  /* 0x0000002804007c11 */ /* 0x000fe4000f8e18ff */
[----:B------:R-:W-:Y:S02]  /*5670*/  CS2R R150, SRZ ;  /* 0x0000000000967805 */ /* 0x000fe4000001ff00 */
[----:B------:R-:W-:Y:S02]  /*5680*/  CS2R R148, SRZ ;  /* 0x0000000000947805 */ /* 0x000fe4000001ff00 */
[----:B------:R-:W-:Y:S02]  /*5690*/  CS2R R142, SRZ ;  /* 0x00000000008e7805 */ /* 0x000fe4000001ff00 */
[----:B------:R-:W-:Y:S02]  /*56a0*/  CS2R R140, SRZ ;  /* 0x00000000008c7805 */ /* 0x000fe4000001ff00 */
[----:B------:R-:W-:Y:S02]  /*56b0*/  CS2R R134, SRZ ;  /* 0x0000000000867805 */ /* 0x000fe4000001ff00 */
[----:B------:R-:W-:Y:S02]  /*56c0*/  CS2R R132, SRZ ;  /* 0x0000000000847805 */ /* 0x000fe4000001ff00 */
[----:B------:R-:W-:Y:S02]  /*56d0*/  @P5 SHF.L.U32 R5, R3, 0x1f, RZ ;  /* 0x0000001f03055819 */ /* 0x000fe400000006ff */
[----:B------:R-:W-:Y:S02]  /*56e0*/  CS2R R126, SRZ ;  /* 0x00000000007e7805 */ /* 0x000fe4000001ff00 */
[----:B------:R-:W-:Y:S02]  /*56f0*/  CS2R R124, SRZ ;  /* 0x00000000007c7805 */ /* 0x000fe4000001ff00 */
[----:B------:R-:W-:Y:S01]  /*5700*/  CS2R R118, SRZ ;  /* 0x0000000000767805 */ /* 0x000fe2000001ff00 */
[----:B------:R-:W1:Y:S01]  /*5710*/  @P5 SYNCS.PHASECHK.TRANS64.TRYWAIT P0, [R0+URZ+0x60], R5 ;  /* 0x00006005000055a7 */ /* 0x000e6200080011ff */
[----:B------:R-:W-:Y:S02]  /*5720*/  CS2R R116, SRZ ;  /* 0x0000000000747805 */ /* 0x000fe4000001ff00 */
[----:B------:R-:W-:Y:S02]  /*5730*/  CS2R R110, SRZ ;  /* 0x00000000006e7805 */ /* 0x000fe4000001ff00 */
[----:B------:R-:W-:Y:S01]  /*5740*/  CS2R R108, SRZ ;  /* 0x00000000006c7805 */ /* 0x000fe2000001ff00 */
[----:B------:R2:W4:Y:S01]  /*5750*/  SYNCS.PHASECHK.TRANS64.TRYWAIT P3, [R160+URZ+0xb0], R9 ;  /* 0x0000b009a00075a7 */ /* 0x00052200080611ff */
[----:B-1----:R-:W-:Y:S01]  /*5760*/  @P5 PLOP3.LUT P4, PT, P0, PT, PT, 0x8, 0x80 ;  /* 0x000000000080581c */ /* 0x002fe2000078e170 */
[----:B------:R-:W-:Y:S01]  /*5770*/  @!UPT UIADD3 URZ, UPT, UPT, URZ, URZ, URZ ;  /* 0x000000fffffff290 */ /* 0x000fe2000fffe0ff */
[----:B--2---:R-:W-:Y:S11]  /*5780*/  @!P5 BRA `(.L_x_87) ;  /* 0x0000000000c8d947 */ /* 0x004ff60003800000 */
[----:B------:R-:W-:Y:S01]  /*5790*/  ISETP.NE.U32.AND P0, PT, RZ, UR38, PT ;  /* 0x00000026ff007c0c */ /* 0x000fe2000bf05070 */
[----:B------:R-:W-:Y:S01]  /*57a0*/  BSSY B0, `(.L_x_88) ;  /* 0x000000d000007945 */ /* 0x000fe20003800000 */
[----:B------:R-:W-:Y:S02]  /*57b0*/  FSETP.NEU.AND P1, PT, R101, RZ, PT ;  /* 0x000000ff6500720b */ /* 0x000fe40003f2d000 */
[----:B------:R-:W-:Y:S02]  /*57c0*/  ISETP.NE.AND.EX P0, PT, RZ, UR39, PT, P0 ;  /* 0x00000027ff007c0c */ /* 0x000fe4000bf05300 */
[----:B------:R-:W-:Y:S02]  /*57d0*/  SEL R4, RZ, 0xffffffff, P1 ;  /* 0xffffffffff047807 */ /* 0x000fe40000800000 */
[----:B------:R-:W-:Y:S02]  /*57e0*/  LOP3.LUT P1, RZ, R206, 0xff, RZ, 0xc0, !PT ;  /* 0x000000ffceff7812 */ /* 0x000fe4000782c0ff */
[----:B------:R-:W-:Y:S04]  /*57f0*/  SEL R5, RZ, 0xffffffff, P0 ;  /* 0xffffffffff057807 */ /* 0x000fe80000000000 */
[----:B------:R-:W-:Y:S01]  /*5800*/  @P2 SEL R4, R5, R4, !P1 ;  /* 0x0000000405042207 */ /* 0x000fe20004800000 */
[----:B------:R-:W-:Y:S03]  /*5810*/  IMAD.U32 R5, RZ, RZ, UR42 ;  /* 0x0000002aff057e24 */ /* 0x000fe6000f8e00ff */
[----:B------:R-:W-:Y:S01]  /*5820*/  LOP3.LUT R4, R4, 0x1, RZ, 0xc0, !PT ;  /* 0x0000000104047812 */ /* 0x000fe200078ec0ff */
[----:B------:R-:W-:Y:S06]  /*5830*/  @!P4 BRA `(.L_x_89) ;  /* 0x00000000000cc947 */ /* 0x000fec0003800000 */
[----:B------:R-:W-:Y:S04]  /*5840*/  SHF.L.U32 R3, R3, 0x1f, RZ ;  /* 0x0000001f03037819 */ /* 0x000fe800000006ff */
[----:B------:R-:W1:Y:S02]  /*5850*/  SYNCS.PHASECHK.TRANS64.TRYWAIT P0, [R0+URZ+0x60], R3 ;  /* 0x00006003000075a7 */ /* 0x000e6400080011ff */
[----:B-1----:R-:W-:Y:S05]  /*5860*/  @!P0 BRA `(.L_x_90) ;  /* 0x0000002c00008947 */ /* 0x002fea0003800000 */
.L_x_89:
[----:B------:R-:W-:Y:S05]  /*5870*/  BSYNC B0 ;  /* 0x0000000000007941 */ /* 0x000fea0003800000 */
.L_x_88:
[----:B------:R-:W-:Y:S02]  /*5880*/  ISETP.NE.U32.AND P0, PT, R4, 0x1, PT ;  /* 0x000000010400780c */ /* 0x000fe40003f05070 */
[----:B------:R-:W-:Y:S02]  /*5890*/  CS2R R110, SRZ ;  /* 0x00000000006e7805 */ /* 0x000fe4000001ff00 */
        /* <DEDUP_REMOVED lines=10> */
[----:B------:R-:W-:Y:S01]  /*5940*/  CS2R R116, SRZ ;  /* 0x0000000000747805 */ /* 0x000fe2000001ff00 */
[----:B-1----:R-:W-:Y:S01]  /*5950*/  @P0 IMAD R0, R5, 0x2800, R210 ;  /* 0x0000280005000824 */ /* 0x002fe200078e02d2 */
[----:B------:R-:W-:Y:S02]  /*5960*/  CS2R R134, SRZ ;  /* 0x0000000000867805 */ /* 0x000fe4000001ff00 */
[----:B------:R-:W-:Y:S02]  /*5970*/  CS2R R132, SRZ ;  /* 0x0000000000847805 */ /* 0x000fe4000001ff00 */
[----:B------:R-:W-:Y:S02]  /*5980*/  CS2R R150, SRZ ;  /* 0x0000000000967805 */ /* 0x000fe4000001ff00 */
[----:B------:R-:W-:Y:S02]  /*5990*/  CS2R R148, SRZ ;  /* 0x0000000000947805 */ /* 0x000fe4000001ff00 */
[----:B------:R-:W-:Y:S02]  /*59a0*/  @P0 LEA R4, R0, UR40, 0x1 ;  /* 0x0000002800040c11 */ /* 0x000fe4000f8e08ff */
[----:B------:R-:W-:Y:S02]  /*59b0*/  CS2R R166, SRZ ;  /* 0x0000000000a67805 */ /* 0x000fe4000001ff00 */
[----:B------:R-:W-:Y:S01]  /*59c0*/  CS2R R164, SRZ ;  /* 0x0000000000a47805 */ /* 0x000fe2000001ff00 */
[----:B------:R-:W-:Y:S01]  /*59d0*/  IMAD.MOV.U32 R182, RZ, RZ, RZ ;  /* 0x000000ffffb67224 */ /* 0x000fe200078e00ff */
[----:B------:R-:W-:Y:S01]  /*59e0*/  CS2R R180, SRZ ;  /* 0x0000000000b47805 */ /* 0x000fe2000001ff00 */
[----:B------:R-:W-:Y:S01]  /*59f0*/  @P0 IMAD R0, R217, 0x2, R4 ;  /* 0x00000002d9000824 */ /* 0x000fe200078e0204 */
[----:B------:R-:W-:Y:S05]  /*5a00*/  @P0 WARPSYNC.ALL ;  /* 0x0000000000000948 */ /* 0x000fea0003800000 */
[----:B------:R1:W2:Y:S04]  /*5a10*/  @P0 LDSM.16.M88.4 R108, [R4+0x200] ;  /* 0x00020000046c083b */ /* 0x0002a80000000200 */
[----:B------:R1:W1:Y:S04]  /*5a20*/  @P0 LDSM.16.M88.4 R124, [R4+0x1200] ;  /* 0x00120000047c083b */ /* 0x0002680000000200 */
[----:B------:R1:W1:Y:S04]  /*5a30*/  @P0 LDSM.16.M88.4 R140, [R4+0x2200] ;  /* 0x00220000048c083b */ /* 0x0002680000000200 */
[----:B------:R1:W1:Y:S04]  /*5a40*/  @P0 LDSM.16.M88.4 R156, [R4+0x3200] ;  /* 0x00320000049c083b */ /* 0x0002680000000200 */
[----:B------:R1:W1:Y:S04]  /*5a50*/  @P0 LDSM.16.M88.4 R172, [R4+0x4200] ;  /* 0x0042000004ac083b */ /* 0x0002680000000200 */
[----:B------:R1:W1:Y:S04]  /*5a60*/  @P0 LDSM.16.M88.4 R116, [R0+0x200] ;  /* 0x000200000074083b */ /* 0x0002680000000200 */
[----:B------:R1:W1:Y:S04]  /*5a70*/  @P0 LDSM.16.M88.4 R132, [R0+0x1200] ;  /* 0x001200000084083b */ /* 0x0002680000000200 */
[----:B------:R1:W1:Y:S04]  /*5a80*/  @P0 LDSM.16.M88.4 R148, [R0+0x2200] ;  /* 0x002200000094083b */ /* 0x0002680000000200 */
[----:B------:R1:W1:Y:S04]  /*5a90*/  @P0 LDSM.16.M88.4 R164, [R0+0x3200] ;  /* 0x0032000000a4083b */ /* 0x0002680000000200 */
[----:B------:R1:W1:Y:S02]  /*5aa0*/  @P0 LDSM.16.M88.4 R180, [R0+0x4200] ;  /* 0x0042000000b4083b */ /* 0x0002640000000200 */
.L_x_87:
[----:B------:R-:W-:Y:S05]  /*5ab0*/  BSYNC B1 ;  /* 0x0000000000017941 */ /* 0x000fea0003800000 */
.L_x_86:
[----:B-1----:R-:W-:Y:S04]  /*5ac0*/  LEA.HI R0, R96, R96, RZ, 0x1 ;  /* 0x0000006060007211 */ /* 0x002fe800078f08ff */
[----:B------:R-:W-:Y:S02]  /*5ad0*/  SHF.R.U32.HI R7, RZ, 0x1, R0 ;  /* 0x00000001ff077819 */ /* 0x000fe40000011600 */
[----:B------:R-:W-:Y:S03]  /*5ae0*/  LOP3.LUT R5, R0, 0xffe, RZ, 0xc0, !PT ;  /* 0x00000ffe00057812 */ /* 0x000fe600078ec0ff */
[----:B------:R-:W-:Y:S02]  /*5af0*/  IMAD R3, R7, 0xa0, R2 ;  /* 0x000000a007037824 */ /* 0x000fe400078e0202 */
[----:B------:R-:W-:Y:S04]  /*5b00*/  IMAD.IADD R0, R96, 0x1, -R5 ;  /* 0x0000000160007824 */ /* 0x000fe800078e0a05 */
[----:B------:R-:W-:Y:S05]  /*5b10*/  IMAD R99, R0, 0x100000, R3 ;  /* 0x0010000000637824 */ /* 0x000fea00078e0203 */
[----:B------:R-:W-:Y:S04]  /*5b20*/  SHF.R.U32.HI R4, RZ, 0x15, R99 ;  /* 0x00000015ff047819 */ /* 0x000fe80000011663 */
[----:B------:R-:W-:Y:S01]  /*5b30*/  LOP3.LUT P0, RZ, R4, 0x3, R211, 0x48, !PT ;  /* 0x0000000304ff7812 */ /* 0x000fe200078048d3 */
[----:B------:R-:W-:Y:S01]  /*5b40*/  @!UPT UIADD3 URZ, UPT, UPT, URZ, URZ, URZ ;  /* 0x000000fffffff290 */ /* 0x000fe2000fffe0ff */
[----:B----4-:R-:W-:Y:S11]  /*5b50*/  @P3 BRA `(.L_x_91) ;  /* 0x0000000000083947 */ /* 0x010ff60003800000 */
[----:B------:R-:W1:Y:S02]  /*5b60*/  SYNCS.PHASECHK.TRANS64.TRYWAIT P1, [R160+URZ+0xb0], R9 ;  /* 0x0000b009a00075a7 */ /* 0x000e6400080211ff */
[----:B-1----:R-:W-:Y:S05]  /*5b70*/  @!P1 BRA `(.L_x_92) ;  /* 0x0000002800509947 */ /* 0x002fea0003800000 */
.L_x_91:
[----:B------:R-:W-:Y:S05]  /*5b80*/  @!P0 BRA `(.L_x_93) ;  /* 0x0000000000408947 */ /* 0x000fea0003800000 */
[----:B------:R-:W4:Y:S01]  /*5b90*/  LDCU.64 UR8, c[0x4][0x70] ;  /* 0x01000e00ff0877ac */ /* 0x000f220008000a00 */
[----:B------:R-:W-:Y:S01]  /*5ba0*/  MOV R15, 0x0 ;  /* 0x00000000000f7802 */ /* 0x000fe20000000f00 */
[----:B------:R-:W-:Y:S02]  /*5bb0*/  HFMA2 R12, -RZ, RZ, 0, 5.9604644775390625e-08 ;  /* 0x00000001ff0c7431 */ /* 0x000fe400000001ff */
[----:B------:R-:W-:Y:S02]  /*5bc0*/  IMAD.MOV.U32 R8, RZ, RZ, 0x192 ;  /* 0x00000192ff087424 */ /* 0x000fe400078e00ff */
[----:B------:R-:W-:Y:S01]  /*5bd0*/  IMAD.MOV.U32 R13, RZ, RZ, RZ ;  /* 0x000000ffff0d7224 */ /* 0x000fe200078e00ff */
[----:B------:R-:W5:Y:S01]  /*5be0*/  LDCU.64 UR6, c[0x4][0x78] ;  /* 0x01000f00ff0677ac */ /* 0x000f620008000a00 */
[----:B------:R-:W1:Y:S01]  /*5bf0*/  LDC.64 R14, c[0x4][R15] ;  /* 0x010000000f0e7b82 */ /* 0x000e620000000a00 */
[----:B------:R-:W2:Y:S01]  /*5c00*/  LDCU.64 UR4, c[0x4][0x10] ;  /* 0x01000200ff0477ac */ /* 0x000ea20008000a00 */
[----:B----4-:R-:W-:Y:S01]  /*5c10*/  MOV R5, UR9 ;  /* 0x0000000900057c02 */ /* 0x010fe20008000f00 */
[----:B------:R-:W-:Y:S01]  /*5c20*/  IMAD.U32 R4, RZ, RZ, UR8 ;  /* 0x00000008ff047e24 */ /* 0x000fe2000f8e00ff */
[----:B-----5:R-:W-:Y:S01]  /*5c30*/  MOV R7, UR7 ;  /* 0x0000000700077c02 */ /* 0x020fe20008000f00 */
[----:B------:R-:W-:Y:S01]  /*5c40*/  IMAD.U32 R6, RZ, RZ, UR6 ;  /* 0x00000006ff067e24 */ /* 0x000fe2000f8e00ff */
[----:B--2---:R-:W-:Y:S01]  /*5c50*/  MOV R11, UR5 ;  /* 0x00000005000b7c02 */ /* 0x004fe20008000f00 */
[----:B------:R-:W-:Y:S02]  /*5c60*/  IMAD.U32 R10, RZ, RZ, UR4 ;  /* 0x00000004ff0a7e24 */ /* 0x000fe4000f8e00ff */
[----:B------:R-:W-:Y:S07]  /*5c70*/  LEPC R20, `(.L_x_93) ;  /* 0x000000001014794e */ /* 0x000fee0000000000 */
[----:B-1-3--:R-:W-:Y:S05]  /*5c80*/  CALL.ABS.NOINC R14 ;  /* 0x000000000e007343 */ /* 0x00afea0003c00000 */
.L_x_93:
[----:B------:R-:W-:Y:S05]  /*5c90*/  WARPSYNC.ALL ;  /* 0x0000000000007948 */ /* 0x000fea0003800000 */
[C---:B------:R-:W-:Y:S01]  /*5ca0*/  R2UR UR4, R99.reuse ;  /* 0x00000000630472ca */ /* 0x040fe200000e0000 */
[----:B------:R-:W-:Y:S05]  /*5cb0*/  VIADD R0, R99, 0x20 ;  /* 0x0000002063007836 */ /* 0x000fea0000000000 */
[----:B------:R-:W-:Y:S04]  /*5cc0*/  SHF.R.U32.HI R0, RZ, 0x15, R0 ;  /* 0x00000015ff007819 */ /* 0x000fe80000011600 */
[----:B------:R-:W-:Y:S03]  /*5cd0*/  LOP3.LUT P0, RZ, R0, 0x3, R211, 0x48, !PT ;  /* 0x0000000300ff7812 */ /* 0x000fe600078048d3 */
[----:B------:R-:W4:Y:S10]  /*5ce0*/  LDTM.16dp256bit.x4 R72, tmem[UR4] ;  /* 0x00000004004879ee */ /* 0x000f340008120000 */
[----:B----4-:R-:W-:Y:S05]  /*5cf0*/  @!P0 BRA `(.L_x_94) ;  /* 0x0000000000408947 */ /* 0x010fea0003800000 */
        /* <DEDUP_REMOVED lines=16> */
.L_x_94:
[----:B------:R-:W-:Y:S05]  /*5e00*/  WARPSYNC.ALL ;  /* 0x0000000000007948 */ /* 0x000fea0003800000 */
[C---:B------:R-:W-:Y:S01]  /*5e10*/  R2UR UR4, R99.reuse ;  /* 0x00000000630472ca */ /* 0x040fe200000e0000 */
[----:B------:R-:W-:Y:S05]  /*5e20*/  VIADD R0, R99, 0x40 ;  /* 0x0000004063007836 */ /* 0x000fea0000000000 */
[----:B------:R-:W-:Y:S04]  /*5e30*/  SHF.R.U32.HI R0, RZ, 0x15, R0 ;  /* 0x00000015ff007819 */ /* 0x000fe80000011600 */
[----:B------:R-:W-:Y:S03]  /*5e40*/  LOP3.LUT P0, RZ, R0, 0x3, R211, 0x48, !PT ;  /* 0x0000000300ff7812 */ /* 0x000fe600078048d3 */
[----:B------:R-:W4:Y:S10]  /*5e50*/  LDTM.16dp256bit.x4 R56, tmem[UR4+0x20] ;  /* 0x00002004003879ee */ /* 0x000f340008120000 */
        /* <DEDUP_REMOVED lines=17> */
.L_x_95:
        /* <DEDUP_REMOVED lines=23> */
.L_x_96:
        /* <DEDUP_REMOVED lines=23> */
.L_x_97:
[----:B------:R-:W-:Y:S01]  /*6250*/  ISETP.NE.AND P0, PT, R218, RZ, PT ;  /* 0x000000ffda00720c */ /* 0x000fe20003f05270 */
[----:B------:R-:W-:Y:S05]  /*6260*/  WARPSYNC.ALL ;  /* 0x0000000000007948 */ /* 0x000fea0003800000 */
[----:B------:R-:W-:Y:S01]  /*6270*/  R2UR UR4, R99 ;  /* 0x00000000630472ca */ /* 0x000fe200000e0000 */
[----:B---3--:R-:W-:Y:S01]  /*6280*/  FMUL R0, R98, R72 ;  /* 0x0000004862007220 */ /* 0x008fe20000400000 */
[----:B--2---:R-:W-:Y:S01]  /*6290*/  SHF.L.U32 R100, R108, 0x10, RZ ;  /* 0x000000106c647819 */ /* 0x004fe200000006ff */
[----:B------:R-:W-:Y:S01]  /*62a0*/  FMUL R3, R98, R73 ;  /* 0x0000004962037220 */ /* 0x000fe20000400000 */
[----:B------:R-:W-:Y:S01]  /*62b0*/  LOP3.LUT R102, R108, 0xffff0000, RZ, 0xc0, !PT ;  /* 0xffff00006c667812 */ /* 0x000fe200078ec0ff */
[C---:B------:R-:W-:Y:S01]  /*62c0*/  FMUL R20, R98.reuse, R74 ;  /* 0x0000004a62147220 */ /* 0x040fe20000400000 */
[----:B------:R-:W-:Y:S01]  /*62d0*/  SHF.L.U32 R107, R111, 0x10, RZ ;  /* 0x000000106f6b7819 */ /* 0x000fe200000006ff */
[----:B------:R-:W-:Y:S01]  /*62e0*/  FFMA R0, R101, R100, R0 ;  /* 0x0000006465007223 */ /* 0x000fe20000000000 */
[----:B------:R-:W-:Y:S01]  /*62f0*/  LOP3.LUT R108, R111, 0xffff0000, RZ, 0xc0, !PT ;  /* 0xffff00006f6c7812 */ /* 0x000fe200078ec0ff */
[----:B------:R-:W-:Y:S01]  /*6300*/  FFMA R3, R101, R102, R3 ;  /* 0x0000006665037223 */ /* 0x000fe20000000003 */
[C---:B------:R-:W-:Y:S01]  /*6310*/  SHF.L.U32 R111, R117.reuse, 0x10, RZ ;  /* 0x00000010756f7819 */ /* 0x040fe200000006ff */
[----:B------:R-:W-:Y:S01]  /*6320*/  FMUL R21, R98, R75 ;  /* 0x0000004b62157220 */ /* 0x000fe20000400000 */
[----:B------:R-:W-:Y:S01]  /*6330*/  LOP3.LUT R112, R117, 0xffff0000, RZ, 0xc0, !PT ;  /* 0xffff000075707812 */ /* 0x000fe200078ec0ff */
[----:B-1----:R-:W1:Y:S01]  /*6340*/  LDTM.16dp256bit.x4 R4, tmem[UR4+0x80] ;  /* 0x00008004000479ee */ /* 0x002e620008120000 */
[C---:B------:R-:W-:Y:S01]  /*6350*/  SHF.L.U32 R113, R118.reuse, 0x10, RZ ;  /* 0x0000001076717819 */ /* 0x040fe200000006ff */
[----:B------:R-:W-:Y:S01]  /*6360*/  NOP ;  /* 0x0000000000007918 */ /* 0x000fe20000000000 */
[----:B------:R-:W-:Y:S01]  /*6370*/  LOP3.LUT R114, R118, 0xffff0000, RZ, 0xc0, !PT ;  /* 0xffff000076727812 */ /* 0x000fe200078ec0ff */
[----:B------:R-:W-:Y:S01]  /*6380*/  FMUL R22, R98, R76 ;  /* 0x0000004c62167220 */ /* 0x000fe20000400000 */
[----:B------:R-:W-:Y:S01]  /*6390*/  SHF.L.U32 R117, R124, 0x10, RZ ;  /* 0x000000107c757819 */ /* 0x000fe200000006ff */
[----:B------:R-:W-:Y:S01]  /*63a0*/  FMUL R23, R98, R77 ;  /* 0x0000004d62177220 */ /* 0x000fe20000400000 */
[----:B------:R-:W-:Y:S01]  /*63b0*/  LOP3.LUT R118, R124, 0xffff0000, RZ, 0xc0, !PT ;  /* 0xffff00007c767812 */ /* 0x000fe200078ec0ff */
[----:B------:R-:W-:Y:S01]  /*63c0*/  FMUL R72, R98, R78 ;  /* 0x0000004e62487220 */ /* 0x000fe20000400000 */
[----:B------:R-:W-:Y:S01]  /*63d0*/  R2UR UR5, R160 ;  /* 0x00000000a00572ca */ /* 0x000fe200000e0000 */
[C---:B------:R-:W-:Y:S01]  /*63e0*/  FMUL R73, R98.reuse, R79 ;  /* 0x0000004f62497220 */ /* 0x040fe20000400000 */
[C---:B------:R-:W-:Y:S01]  /*63f0*/  SHF.L.U32 R123, R127.reuse, 0x10, RZ ;  /* 0x000000107f7b7819 */ /* 0x040fe200000006ff */
[C---:B------:R-:W-:Y:S01]  /*6400*/  FMUL R74, R98.reuse, R80 ;  /* 0x00000050624a7220 */ /* 0x040fe20000400000 */
[----:B------:R-:W-:Y:S01]  /*6410*/  LOP3.LUT R124, R127, 0xffff0000, RZ, 0xc0, !PT ;  /* 0xffff00007f7c7812 */ /* 0x000fe200078ec0ff */
[C---:B------:R-:W-:Y:S01]  /*6420*/  FMUL R75, R98.reuse, R81 ;  /* 0x00000051624b7220 */ /* 0x040fe20000400000 */
[C---:B------:R-:W-:Y:S01]  /*6430*/  SHF.L.U32 R127, R133.reuse, 0x10, RZ ;  /* 0x00000010857f7819 */ /* 0x040fe200000006ff */
[C---:B------:R-:W-:Y:S01]  /*6440*/  FMUL R76, R98.reuse, R82 ;  /* 0x00000052624c7220 */ /* 0x040fe20000400000 */
[----:B------:R-:W-:Y:S01]  /*6450*/  LOP3.LUT R128, R133, 0xffff0000, RZ, 0xc0, !PT ;  /* 0xffff000085807812 */ /* 0x000fe200078ec0ff */
[----:B------:R-:W-:Y:S01]  /*6460*/  FMUL R77, R98, R83 ;  /* 0x00000053624d7220 */ /* 0x000fe20000400000 */
[----:B------:R-:W-:Y:S01]  /*6470*/  SHF.L.U32 R129, R134, 0x10, RZ ;  /* 0x0000001086817819 */ /* 0x000fe200000006ff */
[----:B------:R-:W-:Y:S01]  /*6480*/  FMUL R78, R98, R84 ;  /* 0x00000054624e7220 */ /* 0x000fe20000400000 */
[----:B------:R-:W-:Y:S01]  /*6490*/  LOP3.LUT R130, R134, 0xffff0000, RZ, 0xc0, !PT ;  /* 0xffff000086827812 */ /* 0x000fe200078ec0ff */
[----:B------:R-:W-:Y:S01]  /*64a0*/  UIADD3 UR5, UPT, UPT, UR5, 0xd0, URZ ;  /* 0x000000d005057890 */ /* 0x000fe2000fffe0ff */
[----:B------:R-:W-:Y:S01]  /*64b0*/  SHF.L.U32 R133, R140, 0x10, RZ ;  /* 0x000000108c857819 */ /* 0x000fe200000006ff */
[----:B------:R-:W-:Y:S01]  /*64c0*/  FMUL R79, R98, R85 ;  /* 0x00000055624f7220 */ /* 0x000fe20000400000 */
[----:B------:R-:W-:Y:S01]  /*64d0*/  LOP3.LUT R134, R140, 0xffff0000, RZ, 0xc0, !PT ;  /* 0xffff00008c867812 */ /* 0x000fe200078ec0ff */
[----:B------:R-:W-:Y:S01]  /*64e0*/  UPRMT UR5, UR37, 0x654, UR5 ;  /* 0x0000065425057896 */ /* 0x000fe20008000005 */
        /* <DEDUP_REMOVED lines=8> */
[C---:B------:R-:W-:Y:S01]  /*6570*/  SHF.L.U32 R145, R150.reuse, 0x10, RZ ;  /* 0x0000001096917819 */ /* 0x040fe200000006ff */
[----:B-1----:R-:W-:Y:S01]  /*6580*/  SYNCS.ARRIVE.TRANS64.RED.A1T0 RZ, [UR5], RZ ;  /* 0x000000ffffff79a7 */ /* 0x002fe20008100405 */
[----:B------:R-:W-:Y:S01]  /*6590*/  LOP3.LUT R146, R150, 0xffff0000, RZ, 0xc0, !PT ;  /* 0xffff000096927812 */ /* 0x000fe200078ec0ff */
[----:B------:R-:W-:Y:S01]  /*65a0*/  FMUL R58, R98, R58 ;  /* 0x0000003a623a7220 */ /* 0x000fe20000400000 */
[----:B------:R-:W-:Y:S01]  /*65b0*/  SHF.L.U32 R149, R156, 0x10, RZ ;  /* 0x000000109c957819 */ /* 0x000fe200000006ff */
[----:B------:R-:W-:Y:S01]  /*65c0*/  FMUL R59, R98, R59 ;  /* 0x0000003b623b7220 */ /* 0x000fe20000400000 */
[----:B------:R-:W-:Y:S01]  /*65d0*/  LOP3.LUT R150, R156, 0xffff0000, RZ, 0xc0, !PT ;  /* 0xffff00009c967812 */ /* 0x000fe200078ec0ff */
[C---:B------:R-:W-:Y:S01]  /*65e0*/  FMUL R60, R98.reuse, R60 ;  /* 0x0000003c623c7220 */ /* 0x040fe20000400000 */
[----:B------:R-:W-:Y:S01]  /*65f0*/  SHF.L.U32 R103, R109, 0x10, RZ ;  /* 0x000000106d677819 */ /* 0x000fe200000006ff */
[C---:B------:R-:W-:Y:S01]  /*6600*/  FMUL R61, R98.reuse, R61 ;  /* 0x0000003d623d7220 */ /* 0x040fe20000400000 */
[C---:B------:R-:W-:Y:S01]  /*6610*/  SHF.L.U32 R155, R159.reuse, 0x10, RZ ;  /* 0x000000109f9b7819 */ /* 0x040fe200000006ff */
[C---:B------:R-:W-:Y:S01]  /*6620*/  FMUL R62, R98.reuse, R62 ;  /* 0x0000003e623e7220 */ /* 0x040fe20000400000 */
[----:B------:R-:W-:Y:S01]  /*6630*/  LOP3.LUT R156, R159, 0xffff0000, RZ, 0xc0, !PT ;  /* 0xffff00009f9c7812 */ /* 0x000fe200078ec0ff */
[----:B------:R-:W-:Y:S01]  /*6640*/  FFMA R20, R101, R103, R20 ;  /* 0x0000006765147223 */ /* 0x000fe20000000014 */
[----:B------:R-:W-:Y:S01]  /*6650*/  LOP3.LUT R104, R109, 0xffff0000, RZ, 0xc0, !PT ;  /* 0xffff00006d687812 */ /* 0x000fe200078ec0ff */
[C---:B------:R-:W-:Y:S01]  /*6660*/  FMUL R63, R98.reuse, R63 ;  /* 0x0000003f623f7220 */ /* 0x040fe20000400000 */
[C---:B------:R-:W-:Y:S01]  /*6670*/  SHF.L.U32 R159, R165.reuse, 0x10, RZ ;  /* 0x00000010a59f7819 */ /* 0x040fe200000006ff */
[----:B------:R-:W-:Y:S01]  /*6680*/  FMUL R64, R98, R64 ;  /* 0x0000004062407220 */ /* 0x000fe20000400000 */
[----:B------:R-:W-:Y:S01]  /*6690*/  LOP3.LUT R160, R165, 0xffff0000, RZ, 0xc0, !PT ;  /* 0xffff0000a5a07812 */ /* 0x000fe200078ec0ff */
[C---:B------:R-:W-:Y:S01]  /*66a0*/  FFMA R21, R101.reuse, R104, R21 ;  /* 0x0000006865157223 */ /* 0x040fe20000000015 */
[----:B------:R-:W-:Y:S01]  /*66b0*/  SHF.L.U32 R161, R166, 0x10, RZ ;  /* 0x00000010a6a17819 */ /* 0x000fe200000006ff */
[----:B------:R-:W-:Y:S01]  /*66c0*/  FMUL R65, R98, R65 ;  /* 0x0000004162417220 */ /* 0x000fe20000400000 */
[----:B------:R-:W-:Y:S01]  /*66d0*/  LOP3.LUT R162, R166, 0xffff0000, RZ, 0xc0, !PT ;  /* 0xffff0000a6a27812 */ /* 0x000fe200078ec0ff */
[----:B------:R-:W-:Y:S01]  /*66e0*/  FMUL R66, R98, R66 ;  /* 0x0000004262427220 */ /* 0x000fe20000400000 */
[----:B------:R-:W-:Y:S01]  /*66f0*/  SHF.L.U32 R105, R110, 0x10, RZ ;  /* 0x000000106e697819 */ /* 0x000fe200000006ff */
[----:B------:R-:W-:Y:S01]  /*6700*/  FMUL R67, R98, R67 ;  /* 0x0000004362437220 */ /* 0x000fe20000400000 */
[----:B------:R-:W-:Y:S01]  /*6710*/  SHF.L.U32 R165, R172, 0x10, RZ ;  /* 0x00000010aca57819 */ /* 0x000fe200000006ff */
[----:B------:R-:W-:Y:S01]  /*6720*/  FMUL R68, R98, R68 ;  /* 0x0000004462447220 */ /* 0x000fe20000400000 */
[----:B------:R-:W-:Y:S01]  /*6730*/  LOP3.LUT R166, R172, 0xffff0000, RZ, 0xc0, !PT ;  /* 0xffff0000aca67812 */ /* 0x000fe200078ec0ff */
[----:B------:R-:W-:Y:S01]  /*6740*/  FFMA R22, R101, R105, R22 ;  /* 0x0000006965167223 */ /* 0x000fe20000000016 */
[----:B------:R-:W-:Y:S01]  /*6750*/  LOP3.LUT R106, R110, 0xffff0000, RZ, 0xc0, !PT ;  /* 0xffff00006e6a7812 */ /* 0x000fe200078ec0ff */
[C---:B------:R-:W-:Y:S01]  /*6760*/  FMUL R69, R98.reuse, R69 ;  /* 0x0000004562457220 */ /* 0x040fe20000400000 */
[C---:B------:R-:W-:Y:S01]  /*6770*/  SHF.L.U32 R171, R175.reuse, 0x10, RZ ;  /* 0x00000010afab7819 */ /* 0x040fe200000006ff */
[C---:B------:R-:W-:Y:S01]  /*6780*/  FMUL R70, R98.reuse, R70 ;  /* 0x0000004662467220 */ /* 0x040fe20000400000 */
[----:B------:R-:W-:Y:S01]  /*6790*/  LOP3.LUT R172, R175, 0xffff0000, RZ, 0xc0, !PT ;  /* 0xffff0000afac7812 */ /* 0x000fe200078ec0ff */
[----:B------:R-:W-:Y:S01]  /*67a0*/  FFMA R23, R101, R106, R23 ;  /* 0x0000006a65177223 */ /* 0x000fe20000000017 */
[----:B------:R-:W-:Y:S01]  /*67b0*/  SHF.L.U32 R175, R181, 0x10, RZ ;  /* 0x00000010b5af7819 */ /* 0x000fe200000006ff */
[----:B------:R-:W-:Y:S01]  /*67c0*/  FFMA R72, R101, R107, R72 ;  /* 0x0000006b65487223 */ /* 0x000fe20000000048 */
[----:B------:R-:W-:Y:S01]  /*67d0*/  LOP3.LUT R176, R181, 0xffff0000, RZ, 0xc0, !PT ;  /* 0xffff0000b5b07812 */ /* 0x000fe200078ec0ff */
[----:B------:R-:W-:Y:S01]  /*67e0*/  FFMA R73, R101, R108, R73 ;  /* 0x0000006c65497223 */ /* 0x000fe20000000049 */
[----:B------:R-:W-:Y:S01]  /*67f0*/  MOV R181, UR42 ;  /* 0x0000002a00b57c02 */ /* 0x000fe20008000f00 */
[----:B------:R-:W-:Y:S01]  /*6800*/  FMUL R71, R98, R71 ;  /* 0x0000004762477220 */ /* 0x000fe20000400000 */
[----:B------:R-:W-:Y:S01]  /*6810*/  SHF.L.U32 R177, R182, 0x10, RZ ;  /* 0x00000010b6b17819 */ /* 0x000fe200000006ff */
[----:B------:R-:W-:Y:S01]  /*6820*/  FMUL R40, R98, R40 ;  /* 0x0000002862287220 */ /* 0x000fe20000400000 */
[----:B------:R-:W-:Y:S01]  /*6830*/  LOP3.LUT R178, R182, 0xffff0000, RZ, 0xc0, !PT ;  /* 0xffff0000b6b27812 */ /* 0x000fe200078ec0ff */
[----:B------:R-:W-:Y:S01]  /*6840*/  IMAD R181, R181, 0x2800, R210 ;  /* 0x00002800b5b57824 */ /* 0x000fe200078e02d2 */
[----:B------:R-:W-:Y:S01]  /*6850*/  F2FP.BF16.F32.PACK_AB R196, R3, R0 ;  /* 0x0000000003c4723e */ /* 0x000fe200000010ff */
[C---:B------:R-:W-:Y:S01]  /*6860*/  FMUL R41, R98.reuse, R41 ;  /* 0x0000002962297220 */ /* 0x040fe20000400000 */
[----:B------:R-:W-:Y:S01]  /*6870*/  F2FP.BF16.F32.PACK_AB R197, R21, R20 ;  /* 0x0000001415c5723e */ /* 0x000fe200000010ff */
[C---:B------:R-:W-:Y:S01]  /*6880*/  FMUL R42, R98.reuse, R42 ;  /* 0x0000002a622a7220 */ /* 0x040fe20000400000 */
[----:B------:R-:W-:Y:S01]  /*6890*/  F2FP.BF16.F32.PACK_AB R198, R23, R22 ;  /* 0x0000001617c6723e */ /* 0x000fe200000010ff */
[C---:B------:R-:W-:Y:S01]  /*68a0*/  FMUL R43, R98.reuse, R43 ;  /* 0x0000002b622b7220 */ /* 0x040fe20000400000 */
[----:B------:R-:W-:Y:S01]  /*68b0*/  F2FP.BF16.F32.PACK_AB R199, R73, R72 ;  /* 0x0000004849c7723e */ /* 0x000fe200000010ff */
[C---:B------:R-:W-:Y:S01]  /*68c0*/  FMUL R44, R98.reuse, R44 ;  /* 0x0000002c622c7220 */ /* 0x040fe20000400000 */
[----:B------:R-:W-:Y:S01]  /*68d0*/  LEA R182, R181, UR40, 0x1 ;  /* 0x00000028b5b67c11 */ /* 0x000fe2000f8e08ff */
[----:B------:R-:W-:Y:S01]  /*68e0*/  FMUL R45, R98, R45 ;  /* 0x0000002d622d7220 */ /* 0x000fe20000400000 */
[----:B------:R-:W-:Y:S01]  /*68f0*/  SHF.L.U32 R109, R116, 0x10, RZ ;  /* 0x00000010746d7819 */ /* 0x000fe200000006ff */
[----:B------:R-:W-:Y:S01]  /*6900*/  FMUL R46, R98, R46 ;  /* 0x0000002e622e7220 */ /* 0x000fe20000400000 */
[----:B------:R-:W-:Y:S01]  /*6910*/  LOP3.LUT R110, R116, 0xffff0000, RZ, 0xc0, !PT ;  /* 0xffff0000746e7812 */ /* 0x000fe200078ec0ff */
[----:B------:R1:W-:Y:S01]  /*6920*/  STSM.16.M88.4 [R182+0x200], R196 ;  /* 0x000200c4b6007844 */ /* 0x0003e20000000200 */
[----:B------:R-:W-:Y:S01]  /*6930*/  SHF.L.U32 R115, R119, 0x10, RZ ;  /* 0x0000001077737819 */ /* 0x000fe200000006ff */
[----:B------:R-:W-:Y:S01]  /*6940*/  FFMA R74, R101, R109, R74 ;  /* 0x0000006d654a7223 */ /* 0x000fe2000000004a */
[----:B------:R-:W-:Y:S01]  /*6950*/  LOP3.LUT R116, R119, 0xffff0000, RZ, 0xc0, !PT ;  /* 0xffff000077747812 */ /* 0x000fe200078ec0ff */
[----:B------:R-:W-:Y:S01]  /*6960*/  FFMA R75, R101, R110, R75 ;  /* 0x0000006e654b7223 */ /* 0x000fe2000000004b */
[----:B------:R-:W-:Y:S01]  /*6970*/  SHF.L.U32 R119, R125, 0x10, RZ ;  /* 0x000000107d777819 */ /* 0x000fe200000006ff */
[----:B------:R-:W-:Y:S01]  /*6980*/  FFMA R76, R101, R111, R76 ;  /* 0x0000006f654c7223 */ /* 0x000fe2000000004c */
[----:B------:R-:W-:Y:S01]  /*6990*/  LOP3.LUT R120, R125, 0xffff0000, RZ, 0xc0, !PT ;  /* 0xffff00007d787812 */ /* 0x000fe200078ec0ff */
[C---:B------:R-:W-:Y:S01]  /*69a0*/  FFMA R77, R101.reuse, R112, R77 ;  /* 0x00000070654d7223 */ /* 0x040fe2000000004d */
[C---:B------:R-:W-:Y:S01]  /*69b0*/  SHF.L.U32 R121, R126.reuse, 0x10, RZ ;  /* 0x000000107e797819 */ /* 0x040fe200000006ff */
[C---:B------:R-:W-:Y:S01]  /*69c0*/  FFMA R78, R101.reuse, R113, R78 ;  /* 0x00000071654e7223 */ /* 0x040fe2000000004e */
[----:B------:R-:W-:Y:S01]  /*69d0*/  LOP3.LUT R122, R126, 0xffff0000, RZ, 0xc0, !PT ;  /* 0xffff00007e7a7812 */ /* 0x000fe200078ec0ff */
[----:B------:R-:W-:Y:S01]  /*69e0*/  FFMA R79, R101, R114, R79 ;  /* 0x00000072654f7223 */ /* 0x000fe2000000004f */
[----:B------:R-:W-:Y:S01]  /*69f0*/  F2FP.BF16.F32.PACK_AB R200, R75, R74 ;  /* 0x0000004a4bc8723e */ /* 0x000fe200000010ff */
[----:B------:R-:W-:Y:S01]  /*6a00*/  FFMA R80, R101, R115, R80 ;  /* 0x0000007365507223 */ /* 0x000fe20000000050 */
[----:B------:R-:W-:Y:S01]  /*6a10*/  F2FP.BF16.F32.PACK_AB R201, R77, R76 ;  /* 0x0000004c4dc9723e */ /* 0x000fe200000010ff */
[----:B------:R-:W-:Y:S01]  /*6a20*/  FFMA R81, R101, R116, R81 ;  /* 0x0000007465517223 */ /* 0x000fe20000000051 */
[----:B------:R-:W-:Y:S01]  /*6a30*/  F2FP.BF16.F32.PACK_AB R202, R79, R78 ;  /* 0x0000004e4fca723e */ /* 0x000fe200000010ff */
[----:B------:R-:W-:Y:S01]  /*6a40*/  FFMA R56, R101, R117, R56 ;  /* 0x0000007565387223 */ /* 0x000fe20000000038 */
[----:B------:R-:W-:Y:S01]  /*6a50*/  LEA R181, R217, R182, 0x1 ;  /* 0x000000b6d9b57211 */ /* 0x000fe200078e08ff */
[----:B------:R-:W-:Y:S01]  /*6a60*/  FFMA R57, R101, R118, R57 ;  /* 0x0000007665397223 */ /* 0x000fe20000000039 */
[----:B------:R-:W-:Y:S01]  /*6a70*/  F2FP.BF16.F32.PACK_AB R203, R81, R80 ;  /* 0x0000005051cb723e */ /* 0x000fe200000010ff */
[C---:B------:R-:W-:Y:S01]  /*6a80*/  FFMA R58, R101.reuse, R119, R58 ;  /* 0x00000077653a7223 */ /* 0x040fe2000000003a */
[C---:B------:R-:W-:Y:S01]  /*6a90*/  SHF.L.U32 R125, R132.reuse, 0x10, RZ ;  /* 0x00000010847d7819 */ /* 0x040fe200000006ff */
[C---:B------:R-:W-:Y:S01]  /*6aa0*/  FFMA R59, R101.reuse, R120, R59 ;  /* 0x00000078653b7223 */ /* 0x040fe2000000003b */
[----:B------:R-:W-:Y:S01]  /*6ab0*/  LOP3.LUT R126, R132, 0xffff0000, RZ, 0xc0, !PT ;  /* 0xffff0000847e7812 */ /* 0x000fe200078ec0ff */
[----:B------:R-:W-:Y:S01]  /*6ac0*/  FFMA R60, R101, R121, R60 ;  /* 0x00000079653c7223 */ /* 0x000fe2000000003c */
[----:B------:R-:W-:Y:S01]  /*6ad0*/  SHF.L.U32 R131, R135, 0x10, RZ ;  /* 0x0000001087837819 */ /* 0x000fe200000006ff */
[----:B------:R-:W-:Y:S01]  /*6ae0*/  FFMA R61, R101, R122, R61 ;  /* 0x0000007a653d7223 */ /* 0x000fe2000000003d */
[----:B------:R-:W-:Y:S01]  /*6af0*/  LOP3.LUT R132, R135, 0xffff0000, RZ, 0xc0, !PT ;  /* 0xffff000087847812 */ /* 0x000fe200078ec0ff */
[----:B------:R-:W-:Y:S01]  /*6b00*/  FFMA R62, R101, R123, R62 ;  /* 0x0000007b653e7223 */ /* 0x000fe2000000003e */
[----:B-1----:R-:W-:Y:S01]  /*6b10*/  F2FP.BF16.F32.PACK_AB R196, R57, R56 ;  /* 0x0000003839c4723e */ /* 0x002fe200000010ff */
[----:B------:R-:W-:Y:S01]  /*6b20*/  FFMA R63, R101, R124, R63 ;  /* 0x0000007c653f7223 */ /* 0x000fe2000000003f */
[----:B------:R-:W-:Y:S01]  /*6b30*/  F2FP.BF16.F32.PACK_AB R197, R59, R58 ;  /* 0x0000003a3bc5723e */ /* 0x000fe200000010ff */
[----:B------:R1:W-:Y:S01]  /*6b40*/  STSM.16.M88.4 [R181+0x200], R200 ;  /* 0x000200c8b5007844 */ /* 0x0003e20000000200 */
[----:B------:R-:W-:Y:S01]  /*6b50*/  F2FP.BF16.F32.PACK_AB R198, R61, R60 ;  /* 0x0000003c3dc6723e */ /* 0x000fe200000010ff */
[----:B------:R-:W-:Y:S01]  /*6b60*/  FFMA R64, R101, R125, R64 ;  /* 0x0000007d65407223 */ /* 0x000fe20000000040 */
[----:B------:R-:W-:Y:S01]  /*6b70*/  F2FP.BF16.F32.PACK_AB R199, R63, R62 ;  /* 0x0000003e3fc7723e */ /* 0x000fe200000010ff */
[----:B------:R-:W-:Y:S01]  /*6b80*/  FFMA R65, R101, R126, R65 ;  /* 0x0000007e65417223 */ /* 0x000fe20000000041 */
[----:B------:R-:W-:Y:S01]  /*6b90*/  SHF.L.U32 R135, R141, 0x10, RZ ;  /* 0x000000108d877819 */ /* 0x000fe200000006ff */
[----:B------:R-:W-:Y:S01]  /*6ba0*/  FFMA R66, R101, R127, R66 ;  /* 0x0000007f65427223 */ /* 0x000fe20000000042 */
[----:B------:R-:W-:Y:S01]  /*6bb0*/  LOP3.LUT R136, R141, 0xffff0000, RZ, 0xc0, !PT ;  /* 0xffff00008d887812 */ /* 0x000fe200078ec0ff */
[----:B------:R2:W-:Y:S01]  /*6bc0*/  STSM.16.M88.4 [R182+0x1200], R196 ;  /* 0x001200c4b6007844 */ /* 0x0005e20000000200 */
[C---:B------:R-:W-:Y:S01]  /*6bd0*/  SHF.L.U32 R137, R142.reuse, 0x10, RZ ;  /* 0x000000108e897819 */ /* 0x040fe200000006ff */
[C---:B------:R-:W-:Y:S01]  /*6be0*/  FFMA R67, R101.reuse, R128, R67 ;  /* 0x0000008065437223 */ /* 0x040fe20000000043 */
[----:B------:R-:W-:Y:S01]  /*6bf0*/  LOP3.LUT R138, R142, 0xffff0000, RZ, 0xc0, !PT ;  /* 0xffff00008e8a7812 */ /* 0x000fe200078ec0ff */
        /* <DEDUP_REMOVED lines=8> */
[C---:B------:R-:W-:Y:S01]  /*6c80*/  FFMA R40, R101.reuse, R133, R40 ;  /* 0x0000008565287223 */ /* 0x040fe20000000028 */
[----:B------:R-:W-:Y:S01]  /*6c90*/  FFMA R41, R101, R134, R41 ;  /* 0x0000008665297223 */ /* 0x000fe20000000029 */
[----:B------:R-:W-:Y:S01]  /*6ca0*/  SHF.L.U32 R151, R157, 0x10, RZ ;  /* 0x000000109d977819 */ /* 0x000fe200000006ff */
[C---:B------:R-:W-:Y:S01]  /*6cb0*/  FFMA R42, R101.reuse, R135, R42 ;  /* 0x00000087652a7223 */ /* 0x040fe2000000002a */
[----:B------:R-:W-:Y:S01]  /*6cc0*/  FFMA R43, R101, R136, R43 ;  /* 0x00000088652b7223 */ /* 0x000fe2000000002b */
[----:B------:R-:W-:Y:S01]  /*6cd0*/  LOP3.LUT R152, R157, 0xffff0000, RZ, 0xc0, !PT ;  /* 0xffff00009d987812 */ /* 0x000fe200078ec0ff */
[C---:B------:R-:W-:Y:S01]  /*6ce0*/  FFMA R44, R101.reuse, R137, R44 ;  /* 0x00000089652c7223 */ /* 0x040fe2000000002c */
[C---:B------:R-:W-:Y:S01]  /*6cf0*/  FFMA R45, R101.reuse, R138, R45 ;  /* 0x0000008a652d7223 */ /* 0x040fe2000000002d */
[----:B------:R-:W-:Y:S01]  /*6d00*/  SHF.L.U32 R153, R158, 0x10, RZ ;  /* 0x000000109e997819 */ /* 0x000fe200000006ff */
[----:B------:R-:W-:Y:S01]  /*6d10*/  FFMA R46, R101, R139, R46 ;  /* 0x0000008b652e7223 */ /* 0x000fe2000000002e */
[----:B------:R-:W-:Y:S01]  /*6d20*/  SHF.L.U32 R163, R167, 0x10, RZ ;  /* 0x00000010a7a37819 */ /* 0x000fe200000006ff */
[C---:B------:R-:W-:Y:S01]  /*6d30*/  FMUL R47, R98.reuse, R47 ;  /* 0x0000002f622f7220 */ /* 0x040fe20000400000 */
[----:B-1----:R-:W-:Y:S01]  /*6d40*/  F2FP.BF16.F32.PACK_AB R200, R65, R64 ;  /* 0x0000004041c8723e */ /* 0x002fe200000010ff */
[C---:B------:R-:W-:Y:S01]  /*6d50*/  FMUL R48, R98.reuse, R48 ;  /* 0x0000003062307220 */ /* 0x040fe20000400000 */
[----:B------:R-:W-:Y:S01]  /*6d60*/  F2FP.BF16.F32.PACK_AB R201, R67, R66 ;  /* 0x0000004243c9723e */ /* 0x000fe200000010ff */
[----:B------:R-:W-:Y:S01]  /*6d70*/  FFMA R47, R101, R140, R47 ;  /* 0x0000008c652f7223 */ /* 0x000fe2000000002f */
[----:B------:R-:W-:Y:S01]  /*6d80*/  F2FP.BF16.F32.PACK_AB R202, R69, R68 ;  /* 0x0000004445ca723e */ /* 0x000fe200000010ff */
[----:B------:R-:W-:Y:S01]  /*6d90*/  FFMA R48, R101, R141, R48 ;  /* 0x0000008d65307223 */ /* 0x000fe20000000030 */
[----:B------:R-:W-:Y:S01]  /*6da0*/  F2FP.BF16.F32.PACK_AB R203, R71, R70 ;  /* 0x0000004647cb723e */ /* 0x000fe200000010ff */
[C---:B------:R-:W-:Y:S01]  /*6db0*/  FMUL R49, R98.reuse, R49 ;  /* 0x0000003162317220 */ /* 0x040fe20000400000 */
[----:B--2---:R-:W-:Y:S01]  /*6dc0*/  F2FP.BF16.F32.PACK_AB R196, R41, R40 ;  /* 0x0000002829c4723e */ /* 0x004fe200000010ff */
[C---:B------:R-:W-:Y:S01]  /*6dd0*/  FMUL R50, R98.reuse, R50 ;  /* 0x0000003262327220 */ /* 0x040fe20000400000 */
[----:B------:R-:W-:Y:S01]  /*6de0*/  F2FP.BF16.F32.PACK_AB R197, R43, R42 ;  /* 0x0000002a2bc5723e */ /* 0x000fe200000010ff */
[----:B------:R1:W-:Y:S01]  /*6df0*/  STSM.16.M88.4 [R181+0x1200], R200 ;  /* 0x001200c8b5007844 */ /* 0x0003e20000000200 */
[----:B------:R-:W-:Y:S01]  /*6e00*/  F2FP.BF16.F32.PACK_AB R198, R45, R44 ;  /* 0x0000002c2dc6723e */ /* 0x000fe200000010ff */
[----:B------:R-:W-:Y:S01]  /*6e10*/  FFMA R49, R101, R142, R49 ;  /* 0x0000008e65317223 */ /* 0x000fe20000000031 */
[----:B------:R-:W-:Y:S01]  /*6e20*/  F2FP.BF16.F32.PACK_AB R199, R47, R46 ;  /* 0x0000002e2fc7723e */ /* 0x000fe200000010ff */
[----:B------:R-:W-:Y:S01]  /*6e30*/  FFMA R50, R101, R143, R50 ;  /* 0x0000008f65327223 */ /* 0x000fe20000000032 */
[----:B------:R-:W-:Y:S01]  /*6e40*/  LOP3.LUT R168, R173, 0xffff0000, RZ, 0xc0, !PT ;  /* 0xffff0000ada87812 */ /* 0x000fe200078ec0ff */
[----:B------:R-:W-:Y:S01]  /*6e50*/  FMUL R51, R98, R51 ;  /* 0x0000003362337220 */ /* 0x000fe20000400000 */
[C---:B------:R-:W-:Y:S01]  /*6e60*/  SHF.L.U32 R169, R174.reuse, 0x10, RZ ;  /* 0x00000010aea97819 */ /* 0x040fe200000006ff */
[----:B------:R2:W-:Y:S01]  /*6e70*/  STSM.16.M88.4 [R182+0x2200], R196 ;  /* 0x002200c4b6007844 */ /* 0x0005e20000000200 */
[----:B------:R-:W-:Y:S01]  /*6e80*/  LOP3.LUT R170, R174, 0xffff0000, RZ, 0xc0, !PT ;  /* 0xffff0000aeaa7812 */ /* 0x000fe200078ec0ff */
[C---:B------:R-:W-:Y:S01]  /*6e90*/  FFMA R51, R101.reuse, R144, R51 ;  /* 0x0000009065337223 */ /* 0x040fe20000000033 */
[----:B------:R-:W-:Y:S01]  /*6ea0*/  LOP3.LUT R174, R180, 0xffff0000, RZ, 0xc0, !PT ;  /* 0xffff0000b4ae7812 */ /* 0x000fe200078ec0ff */
[C---:B------:R-:W-:Y:S01]  /*6eb0*/  FMUL R52, R98.reuse, R52 ;  /* 0x0000003462347220 */ /* 0x040fe20000400000 */
[C---:B------:R-:W-:Y:S01]  /*6ec0*/  FMUL R53, R98.reuse, R53 ;  /* 0x0000003562357220 */ /* 0x040fe20000400000 */
[C---:B------:R-:W-:Y:S01]  /*6ed0*/  FMUL R54, R98.reuse, R54 ;  /* 0x0000003662367220 */ /* 0x040fe20000400000 */
[C---:B------:R-:W-:Y:S01]  /*6ee0*/  FMUL R55, R98.reuse, R55 ;  /* 0x0000003762377220 */ /* 0x040fe20000400000 */
[C---:B------:R-:W-:Y:S01]  /*6ef0*/  FFMA R52, R101.reuse, R145, R52 ;  /* 0x0000009165347223 */ /* 0x040fe20000000034 */
[C---:B------:R-:W-:Y:S01]  /*6f00*/  FFMA R53, R101.reuse, R146, R53 ;  /* 0x0000009265357223 */ /* 0x040fe20000000035 */
[C---:B------:R-:W-:Y:S01]  /*6f10*/  FFMA R54, R101.reuse, R147, R54 ;  /* 0x0000009365367223 */ /* 0x040fe20000000036 */
[C---:B------:R-:W-:Y:S01]  /*6f20*/  FFMA R55, R101.reuse, R148, R55 ;  /* 0x0000009465377223 */ /* 0x040fe20000000037 */
[C---:B------:R-:W-:Y:S01]  /*6f30*/  FMUL R24, R98.reuse, R24 ;  /* 0x0000001862187220 */ /* 0x040fe20000400000 */
[C---:B------:R-:W-:Y:S01]  /*6f40*/  FMUL R25, R98.reuse, R25 ;  /* 0x0000001962197220 */ /* 0x040fe20000400000 */
[C---:B------:R-:W-:Y:S01]  /*6f50*/  FMUL R26, R98.reuse, R26 ;  /* 0x0000001a621a7220 */ /* 0x040fe20000400000 */
[----:B------:R-:W-:Y:S01]  /*6f60*/  FMUL R27, R98, R27 ;  /* 0x0000001b621b7220 */ /* 0x000fe20000400000 */
[C---:B------:R-:W-:Y:S01]  /*6f70*/  FFMA R24, R101.reuse, R149, R24 ;  /* 0x0000009565187223 */ /* 0x040fe20000000018 */
[C---:B------:R-:W-:Y:S01]  /*6f80*/  FFMA R25, R101.reuse, R150, R25 ;  /* 0x0000009665197223 */ /* 0x040fe20000000019 */
[C---:B------:R-:W-:Y:S01]  /*6f90*/  FFMA R26, R101.reuse, R151, R26 ;  /* 0x00000097651a7223 */ /* 0x040fe2000000001a */
[----:B------:R-:W-:Y:S01]  /*6fa0*/  FFMA R27, R101, R152, R27 ;  /* 0x00000098651b7223 */ /* 0x000fe2000000001b */
[----:B------:R-:W-:Y:S01]  /*6fb0*/  LOP3.LUT R154, R158, 0xffff0000, RZ, 0xc0, !PT ;  /* 0xffff00009e9a7812 */ /* 0x000fe200078ec0ff */
[C---:B------:R-:W-:Y:S01]  /*6fc0*/  FMUL R28, R98.reuse, R28 ;  /* 0x0000001c621c7220 */ /* 0x040fe20000400000 */
        /* <DEDUP_REMOVED lines=8> */
[----:B------:R-:W-:Y:S01]  /*7050*/  FFMA R30, R101, R155, R30 ;  /* 0x0000009b651e7223 */ /* 0x000fe2000000001e */
[----:B--2---:R-:W-:Y:S01]  /*7060*/  F2FP.BF16.F32.PACK_AB R196, R25, R24 ;  /* 0x0000001819c4723e */ /* 0x004fe200000010ff */
[----:B------:R-:W-:Y:S01]  /*7070*/  FMUL R31, R98, R31 ;  /* 0x0000001f621f7220 */ /* 0x000fe20000400000 */
[----:B------:R-:W-:Y:S01]  /*7080*/  SHF.L.U32 R157, R164, 0x10, RZ ;  /* 0x00000010a49d7819 */ /* 0x000fe200000006ff */
[----:B------:R1:W-:Y:S01]  /*7090*/  STSM.16.M88.4 [R181+0x2200], R200 ;  /* 0x002200c8b5007844 */ /* 0x0003e20000000200 */
[----:B------:R-:W-:Y:S01]  /*70a0*/  F2FP.BF16.F32.PACK_AB R197, R27, R26 ;  /* 0x0000001a1bc5723e */ /* 0x000fe200000010ff */
[----:B------:R-:W-:Y:S01]  /*70b0*/  FFMA R31, R101, R156, R31 ;  /* 0x0000009c651f7223 */ /* 0x000fe2000000001f */
[----:B------:R-:W-:Y:S01]  /*70c0*/  F2FP.BF16.F32.PACK_AB R198, R29, R28 ;  /* 0x0000001c1dc6723e */ /* 0x000fe200000010ff */
[----:B------:R-:W-:Y:S01]  /*70d0*/  FMUL R32, R98, R32 ;  /* 0x0000002062207220 */ /* 0x000fe20000400000 */
[----:B------:R-:W-:Y:S01]  /*70e0*/  LOP3.LUT R158, R164, 0xffff0000, RZ, 0xc0, !PT ;  /* 0xffff0000a49e7812 */ /* 0x000fe200078ec0ff */
[C---:B------:R-:W-:Y:S01]  /*70f0*/  FMUL R33, R98.reuse, R33 ;  /* 0x0000002162217220 */ /* 0x040fe20000400000 */
[----:B------:R-:W-:Y:S01]  /*7100*/  F2FP.BF16.F32.PACK_AB R199, R31, R30 ;  /* 0x0000001e1fc7723e */ /* 0x000fe200000010ff */
[C---:B------:R-:W-:Y:S01]  /*7110*/  FFMA R32, R101.reuse, R157, R32 ;  /* 0x0000009d65207223 */ /* 0x040fe20000000020 */
[C---:B------:R-:W-:Y:S01]  /*7120*/  FMUL R34, R98.reuse, R34 ;  /* 0x0000002262227220 */ /* 0x040fe20000400000 */
[C---:B------:R-:W-:Y:S01]  /*7130*/  FFMA R33, R101.reuse, R158, R33 ;  /* 0x0000009e65217223 */ /* 0x040fe20000000021 */
[C---:B------:R-:W-:Y:S01]  /*7140*/  FMUL R35, R98.reuse, R35 ;  /* 0x0000002362237220 */ /* 0x040fe20000400000 */
[----:B------:R1:W-:Y:S01]  /*7150*/  STSM.16.M88.4 [R182+0x3200], R196 ;  /* 0x003200c4b6007844 */ /* 0x0003e20000000200 */
[C---:B------:R-:W-:Y:S01]  /*7160*/  FFMA R34, R101.reuse, R159, R34 ;  /* 0x0000009f65227223 */ /* 0x040fe20000000022 */
[C---:B------:R-:W-:Y:S01]  /*7170*/  FMUL R36, R98.reuse, R36 ;  /* 0x0000002462247220 */ /* 0x040fe20000400000 */
[----:B------:R-:W-:Y:S01]  /*7180*/  FFMA R35, R101, R160, R35 ;  /* 0x000000a065237223 */ /* 0x000fe20000000023 */
[----:B------:R-:W-:Y:S01]  /*7190*/  F2FP.BF16.F32.PACK_AB R160, R33, R32 ;  /* 0x0000002021a0723e */ /* 0x000fe200000010ff */
[C---:B------:R-:W-:Y:S01]  /*71a0*/  FMUL R37, R98.reuse, R37 ;  /* 0x0000002562257220 */ /* 0x040fe20000400000 */
[----:B------:R-:W-:Y:S01]  /*71b0*/  FFMA R36, R101, R161, R36 ;  /* 0x000000a165247223 */ /* 0x000fe20000000024 */
[C---:B------:R-:W-:Y:S01]  /*71c0*/  FMUL R38, R98.reuse, R38 ;  /* 0x0000002662267220 */ /* 0x040fe20000400000 */
[----:B------:R-:W-:Y:S01]  /*71d0*/  LOP3.LUT R164, R167, 0xffff0000, RZ, 0xc0, !PT ;  /* 0xffff0000a7a47812 */ /* 0x000fe200078ec0ff */
[----:B------:R-:W-:Y:S01]  /*71e0*/  FFMA R37, R101, R162, R37 ;  /* 0x000000a265257223 */ /* 0x000fe20000000025 */
[----:B------:R-:W-:Y:S01]  /*71f0*/  F2FP.BF16.F32.PACK_AB R161, R35, R34 ;  /* 0x0000002223a1723e */ /* 0x000fe200000010ff */
[----:B------:R-:W-:Y:S01]  /*7200*/  FFMA R38, R101, R163, R38 ;  /* 0x000000a365267223 */ /* 0x000fe20000000026 */
[C---:B------:R-:W-:Y:S01]  /*7210*/  FMUL R39, R98.reuse, R39 ;  /* 0x0000002762277220 */ /* 0x040fe20000400000 */
[C---:B------:R-:W-:Y:S01]  /*7220*/  FMUL R4, R98.reuse, R4 ;  /* 0x0000000462047220 */ /* 0x040fe20000400000 */
[----:B------:R-:W-:Y:S01]  /*7230*/  F2FP.BF16.F32.PACK_AB R162, R37, R36 ;  /* 0x0000002425a2723e */ /* 0x000fe200000010ff */
[----:B------:R-:W-:Y:S01]  /*7240*/  FMUL R5, R98, R5 ;  /* 0x0000000562057220 */ /* 0x000fe20000400000 */
[----:B------:R-:W-:Y:S01]  /*7250*/  SHF.L.U32 R167, R173, 0x10, RZ ;  /* 0x00000010ada77819 */ /* 0x000fe200000006ff */
[C---:B------:R-:W-:Y:S01]  /*7260*/  FFMA R39, R101.reuse, R164, R39 ;  /* 0x000000a465277223 */ /* 0x040fe20000000027 */
[C---:B------:R-:W-:Y:S01]  /*7270*/  FFMA R4, R101.reuse, R165, R4 ;  /* 0x000000a565047223 */ /* 0x040fe20000000004 */
[----:B------:R-:W-:Y:S01]  /*7280*/  FFMA R5, R101, R166, R5 ;  /* 0x000000a665057223 */ /* 0x000fe20000000005 */
[----:B------:R-:W-:Y:S01]  /*7290*/  SHF.L.U32 R173, R180, 0x10, RZ ;  /* 0x00000010b4ad7819 */ /* 0x000fe200000006ff */
[C---:B------:R-:W-:Y:S01]  /*72a0*/  FMUL R6, R98.reuse, R6 ;  /* 0x0000000662067220 */ /* 0x040fe20000400000 */
[----:B------:R-:W-:Y:S01]  /*72b0*/  F2FP.BF16.F32.PACK_AB R163, R39, R38 ;  /* 0x0000002627a3723e */ /* 0x000fe200000010ff */
[C---:B------:R-:W-:Y:S01]  /*72c0*/  FMUL R7, R98.reuse, R7 ;  /* 0x0000000762077220 */ /* 0x040fe20000400000 */
[C---:B------:R-:W-:Y:S01]  /*72d0*/  FMUL R8, R98.reuse, R8 ;  /* 0x0000000862087220 */ /* 0x040fe20000400000 */
[C---:B------:R-:W-:Y:S01]  /*72e0*/  FFMA R6, R101.reuse, R167, R6 ;  /* 0x000000a765067223 */ /* 0x040fe20000000006 */
[C---:B------:R-:W-:Y:S01]  /*72f0*/  FMUL R9, R98.reuse, R9 ;  /* 0x0000000962097220 */ /* 0x040fe20000400000 */
[----:B------:R1:W-:Y:S01]  /*7300*/  STSM.16.M88.4 [R181+0x3200], R160 ;  /* 0x003200a0b5007844 */ /* 0x0003e20000000200 */
[----:B------:R-:W-:Y:S01]  /*7310*/  FFMA R7, R101, R168, R7 ;  /* 0x000000a865077223 */ /* 0x000fe20000000007 */
[----:B------:R-:W-:Y:S01]  /*7320*/  F2FP.BF16.F32.PACK_AB R168, R5, R4 ;  /* 0x0000000405a8723e */ /* 0x000fe200000010ff */
[C---:B------:R-:W-:Y:S01]  /*7330*/  FFMA R8, R101.reuse, R169, R8 ;  /* 0x000000a965087223 */ /* 0x040fe20000000008 */
[C---:B------:R-:W-:Y:S01]  /*7340*/  FFMA R9, R101.reuse, R170, R9 ;  /* 0x000000aa65097223 */ /* 0x040fe20000000009 */
[C---:B------:R-:W-:Y:S01]  /*7350*/  FMUL R10, R98.reuse, R10 ;  /* 0x0000000a620a7220 */ /* 0x040fe20000400000 */
[C---:B------:R-:W-:Y:S01]  /*7360*/  FMUL R11, R98.reuse, R11 ;  /* 0x0000000b620b7220 */ /* 0x040fe20000400000 */
[C---:B------:R-:W-:Y:S01]  /*7370*/  FMUL R12, R98.reuse, R12 ;  /* 0x0000000c620c7220 */ /* 0x040fe20000400000 */
[C---:B------:R-:W-:Y:S01]  /*7380*/  FMUL R13, R98.reuse, R13 ;  /* 0x0000000d620d7220 */ /* 0x040fe20000400000 */
[C---:B------:R-:W-:Y:S01]  /*7390*/  FFMA R10, R101.reuse, R171, R10 ;  /* 0x000000ab650a7223 */ /* 0x040fe2000000000a */
[C---:B------:R-:W-:Y:S01]  /*73a0*/  FMUL R14, R98.reuse, R14 ;  /* 0x0000000e620e7220 */ /* 0x040fe20000400000 */
[C---:B------:R-:W-:Y:S01]  /*73b0*/  FFMA R11, R101.reuse, R172, R11 ;  /* 0x000000ac650b7223 */ /* 0x040fe2000000000b */
[C---:B------:R-:W-:Y:S01]  /*73c0*/  FMUL R15, R98.reuse, R15 ;  /* 0x0000000f620f7220 */ /* 0x040fe20000400000 */
[C---:B------:R-:W-:Y:S01]  /*73d0*/  FFMA R12, R101.reuse, R173, R12 ;  /* 0x000000ad650c7223 */ /* 0x040fe2000000000c */
[C---:B------:R-:W-:Y:S01]  /*73e0*/  FMUL R16, R98.reuse, R16 ;  /* 0x0000001062107220 */ /* 0x040fe20000400000 */
[----:B------:R-:W-:Y:S01]  /*73f0*/  FFMA R13, R101, R174, R13 ;  /* 0x000000ae650d7223 */ /* 0x000fe2000000000d */
[----:B------:R-:W-:Y:S01]  /*7400*/  SHF.L.U32 R179, R183, 0x10, RZ ;  /* 0x00000010b7b37819 */ /* 0x000fe200000006ff */
[C---:B------:R-:W-:Y:S01]  /*7410*/  FMUL R17, R98.reuse, R17 ;  /* 0x0000001162117220 */ /* 0x040fe20000400000 */
[----:B------:R-:W-:Y:S01]  /*7420*/  FFMA R14, R101, R175, R14 ;  /* 0x000000af650e7223 */ /* 0x000fe2000000000e */
[----:B------:R-:W-:Y:S01]  /*7430*/  LOP3.LUT R180, R183, 0xffff0000, RZ, 0xc0, !PT ;  /* 0xffff0000b7b47812 */ /* 0x000fe200078ec0ff */
[C---:B------:R-:W-:Y:S01]  /*7440*/  FMUL R18, R98.reuse, R18 ;  /* 0x0000001262127220 */ /* 0x040fe20000400000 */
[C---:B------:R-:W-:Y:S01]  /*7450*/  FFMA R15, R101.reuse, R176, R15 ;  /* 0x000000b0650f7223 */ /* 0x040fe2000000000f */
[----:B------:R-:W-:Y:S01]  /*7460*/  FMUL R19, R98, R19 ;  /* 0x0000001362137220 */ /* 0x000fe20000400000 */
[C---:B------:R-:W-:Y:S01]  /*7470*/  FFMA R16, R101.reuse, R177, R16 ;  /* 0x000000b165107223 */ /* 0x040fe20000000010 */
[C---:B------:R-:W-:Y:S01]  /*7480*/  FFMA R17, R101.reuse, R178, R17 ;  /* 0x000000b265117223 */ /* 0x040fe20000000011 */
[C---:B------:R-:W-:Y:S01]  /*7490*/  FFMA R18, R101.reuse, R179, R18 ;  /* 0x000000b365127223 */ /* 0x040fe20000000012 */
[----:B------:R-:W-:Y:S01]  /*74a0*/  FFMA R19, R101, R180, R19 ;  /* 0x000000b465137223 */ /* 0x000fe20000000013 */
[----:B------:R-:W-:Y:S01]  /*74b0*/  F2FP.BF16.F32.PACK_AB R169, R7, R6 ;  /* 0x0000000607a9723e */ /* 0x000fe200000010ff */
[----:B------:R-:W-:Y:S01]  /*74c0*/  UIADD3 UR24, UPT, UPT, UR42, 0x1, URZ ;  /* 0x000000012a187890 */ /* 0x000fe2000fffe0ff */
[----:B------:R-:W-:Y:S01]  /*74d0*/  F2FP.BF16.F32.PACK_AB R170, R9, R8 ;  /* 0x0000000809aa723e */ /* 0x000fe200000010ff */
[----:B------:R-:W-:Y:S01]  /*74e0*/  BSSY.RECONVERGENT B0, `(.L_x_98) ;  /* 0x000002f000007945 */ /* 0x000fe20003800200 */
[----:B------:R-:W-:Y:S02]  /*74f0*/  F2FP.BF16.F32.PACK_AB R171, R11, R10 ;  /* 0x0000000a0bab723e */ /* 0x000fe400000010ff */
[----:B------:R-:W-:Y:S02]  /*7500*/  F2FP.BF16.F32.PACK_AB R172, R13, R12 ;  /* 0x0000000c0dac723e */ /* 0x000fe400000010ff */
[----:B------:R-:W-:Y:S01]  /*7510*/  F2FP.BF16.F32.PACK_AB R173, R15, R14 ;  /* 0x0000000e0fad723e */ /* 0x000fe200000010ff */
[----:B------:R1:W-:Y:S01]  /*7520*/  STSM.16.M88.4 [R182+0x4200], R168 ;  /* 0x004200a8b6007844 */ /* 0x0003e20000000200 */
[----:B------:R-:W-:Y:S02]  /*7530*/  F2FP.BF16.F32.PACK_AB R174, R17, R16 ;  /* 0x0000001011ae723e */ /* 0x000fe400000010ff */
[----:B------:R-:W-:Y:S05]  /*7540*/  F2FP.BF16.F32.PACK_AB R175, R19, R18 ;  /* 0x0000001213af723e */ /* 0x000fea00000010ff */
[----:B------:R1:W-:Y:S01]  /*7550*/  STSM.16.M88.4 [R181+0x4200], R172 ;  /* 0x004200acb5007844 */ /* 0x0003e20000000200 */
[----:B------:R-:W-:Y:S01]  /*7560*/  @!PT LDS RZ, [RZ] ;  /* 0x00000000fffff984 */ /* 0x000fe20000000800 */
[----:B------:R-:W-:Y:S01]  /*7570*/  @!PT LDS RZ, [RZ] ;  /* 0x00000000fffff984 */ /* 0x000fe20000000800 */
[----:B------:R-:W-:Y:S01]  /*7580*/  @!PT LDS RZ, [RZ] ;  /* 0x00000000fffff984 */ /* 0x000fe20000000800 */
[----:B------:R-:W-:Y:S01]  /*7590*/  @!PT LDS RZ, [RZ] ;  /* 0x00000000fffff984 */ /* 0x000fe20000000800 */
[----:B------:R2:W-:Y:S07]  /*75a0*/  MEMBAR.ALL.CTA ;  /* 0x0000000000007992 */ /* 0x0005ee0000008000 */
[----:B--2---:R-:W2:Y:S02]  /*75b0*/  FENCE.VIEW.ASYNC.S ;  /* 0x00000000000073c6 */ /* 0x004ea40000000000 */
[----:B--2---:R-:W-:Y:S06]  /*75c0*/  BAR.SYNC.DEFER_BLOCKING 0x1, 0x80 ;  /* 0x0042000000007b1d */ /* 0x004fec0000010000 */
[----:B------:R-:W-:Y:S05]  /*75d0*/  @P0 BRA `(.L_x_99) ;  /* 0x00000000007c0947 */ /* 0x000fea0003800000 */
[----:B------:R-:W-:Y:S01]  /*75e0*/  R2UR UR13, R195 ;  /* 0x00000000c30d72ca */ /* 0x000fe200000e0000 */
[----:B------:R-:W-:Y:S01]  /*75f0*/  UIADD3 UR26, UP0, UPT, UR48, 0x680, URZ ;  /* 0x00000680301a7890 */ /* 0x000fe2000ff1e0ff */
[----:B------:R-:W-:Y:S01]  /*7600*/  R2UR UR14, R205 ;  /* 0x00000000cd0e72ca */ /* 0x000fe200000e0000 */
[----:B------:R-:W-:Y:S02]  /*7610*/  UIMAD UR16, UR42, 0x5000, UR40 ;  /* 0x000050002a1078a4 */ /* 0x000fe4000f8e0228 */
[----:B------:R-:W-:Y:S02]  /*7620*/  UIADD3.X UR27, UPT, UPT, URZ, UR49, URZ, UP0, !UPT ;  /* 0x00000031ff1b7290 */ /* 0x000fe400087fe4ff */
[----:B------:R-:W-:Y:S01]  /*7630*/  UIADD3 UR12, UPT, UPT, UR16, 0x200, URZ ;  /* 0x00000200100c7890 */ /* 0x000fe2000fffe0ff */
[----:B------:R-:W-:Y:S01]  /*7640*/  UMOV UR15, UR36 ;  /* 0x00000024000f7c82 */ /* 0x000fe20008000000 */
[----:B------:R-:W-:Y:S01]  /*7650*/  UIADD3 UR8, UPT, UPT, UR16, 0x1200, URZ ;  /* 0x0000120010087890 */ /* 0x000fe2000fffe0ff */
[----:B------:R-:W-:Y:S03]  /*7660*/  UMOV UR11, UR36 ;  /* 0x00000024000b7c82 */ /* 0x000fe60008000000 */
[----:B------:R-:W-:Y:S02]  /*7670*/  UIMAD UR13, UR13, 0xa0, URZ ;  /* 0x000000a00d0d78a4 */ /* 0x000fe4000f8e02ff */
[----:B------:R-:W-:Y:S02]  /*7680*/  USHF.L.U32 UR14, UR14, 0x6, URZ ;  /* 0x000000060e0e7899 */ /* 0x000fe400080006ff */
[----:B------:R-:W-:Y:S02]  /*7690*/  UIADD3 UR9, UPT, UPT, UR13, 0x20, URZ ;  /* 0x000000200d097890 */ /* 0x000fe4000fffe0ff */
[----:B------:R-:W-:Y:S02]  /*76a0*/  UIADD3 UR4, UPT, UPT, UR16, 0x2200, URZ ;  /* 0x0000220010047890 */ /* 0x000fe4000fffe0ff */
[----:B------:R-:W-:Y:S01]  /*76b0*/  UIADD3 UR5, UPT, UPT, UR13, 0x40, URZ ;  /* 0x000000400d057890 */ /* 0x000fe2000fffe0ff */
[----:B------:R-:W-:Y:S02]  /*76c0*/  UMOV UR10, UR14 ;  /* 0x0000000e000a7c82 */ /* 0x000fe40008000000 */
[----:B------:R2:W-:Y:S01]  /*76d0*/  UTMASTG.3D [UR12], [UR26] ;  /* 0x0000000c1a0073b5 */ /* 0x0005e20008010000 */
[----:B------:R-:W-:Y:S01]  /*76e0*/  UMOV UR7, UR36 ;  /* 0x0000002400077c82 */ /* 0x000fe20008000000 */
[----:B------:R-:W-:Y:S01]  /*76f0*/  UMOV UR6, UR14 ;  /* 0x0000000e00067c82 */ /* 0x000fe20008000000 */
[----:B------:R-:W-:Y:S02]  /*7700*/  UIADD3 UR20, UPT, UPT, UR16, 0x3200, URZ ;  /* 0x0000320010147890 */ /* 0x000fe4000fffe0ff */
[----:B------:R-:W-:Y:S01]  /*7710*/  UIADD3 UR21, UPT, UPT, UR13, 0x60, URZ ;  /* 0x000000600d157890 */ /* 0x000fe2000fffe0ff */
[----:B------:R-:W-:Y:S01]  /*7720*/  UMOV UR23, UR36 ;  /* 0x0000002400177c82 */ /* 0x000fe20008000000 */
[----:B------:R2:W-:Y:S01]  /*7730*/  UTMASTG.3D [UR8], [UR26] ;  /* 0x000000081a0073b5 */ /* 0x0005e20008010000 */
[----:B------:R-:W-:Y:S01]  /*7740*/  UMOV UR22, UR14 ;  /* 0x0000000e00167c82 */ /* 0x000fe20008000000 */
[----:B------:R-:W-:Y:S02]  /*7750*/  UIADD3 UR16, UPT, UPT, UR16, 0x4200, URZ ;  /* 0x0000420010107890 */ /* 0x000fe4000fffe0ff */
[----:B------:R-:W-:Y:S01]  /*7760*/  UIADD3 UR17, UPT, UPT, UR13, 0x80, URZ ;  /* 0x000000800d117890 */ /* 0x000fe2000fffe0ff */
[----:B------:R-:W-:Y:S01]  /*7770*/  UMOV UR19, UR36 ;  /* 0x0000002400137c82 */ /* 0x000fe20008000000 */
[----:B------:R-:W-:Y:S01]  /*7780*/  UMOV UR18, UR14 ;  /* 0x0000000e00127c82 */ /* 0x000fe20008000000 */
[----:B------:R2:W-:Y:S01]  /*7790*/  UTMASTG.3D [UR4], [UR26] ;  /* 0x000000041a0073b5 */ /* 0x0005e20008010000 */
[----:B------:R2:W-:Y:S05]  /*77a0*/  UTMASTG.3D [UR20], [UR26] ;  /* 0x000000141a0073b5 */ /* 0x0005ea0008010000 */
[----:B------:R2:W-:Y:S02]  /*77b0*/  UTMASTG.3D [UR16], [UR26] ;  /* 0x000000101a0073b5 */ /* 0x0005e40008010000 */
[----:B--2---:R0:W-:Y:S02]  /*77c0*/  UTMACMDFLUSH ;  /* 0x00000000000079b7 */ /* 0x0041e40000000000 */
.L_x_99:
[----:B------:R-:W-:Y:S05]  /*77d0*/  BSYNC.RECONVERGENT B0 ;  /* 0x0000000000007941 */ /* 0x000fea0003800200 */
.L_x_98:
[----:B------:R-:W-:Y:S04]  /*77e0*/  BSSY.RECONVERGENT B0, `(.L_x_100) ;  /* 0x0000003000007945 */ /* 0x000fe80003800200 */
[----:B------:R-:W-:Y:S05]  /*77f0*/  @P0 BRA `(.L_x_101) ;  /* 0x0000000000040947 */ /* 0x000fea0003800000 */
[----:B------:R-:W-:Y:S04]  /*7800*/  DEPBAR.LE SB0, 0x0 ;  /* 0x000080000000791a */ /* 0x000fe80000000000 */
.L_x_101:
[----:B------:R-:W-:Y:S05]  /*7810*/  BSYNC.RECONVERGENT B0 ;  /* 0x0000000000007941 */ /* 0x000fea0003800200 */
.L_x_100:
[----:B------:R-:W-:Y:S01]  /*7820*/  BAR.SYNC.DEFER_BLOCKING 0x1, 0x80 ;  /* 0x0042000000007b1d */ /* 0x000fe20000010000 */
[----:B------:R-:W-:Y:S01]  /*7830*/  UIADD3 UR41, UPT, UPT, UR41, 0x1, URZ ;  /* 0x0000000129297890 */ /* 0x000fe2000fffe0ff */
[----:B------:R-:W-:Y:S03]  /*7840*/  IADD3 R96, PT, PT, R96, 0x1, RZ ;  /* 0x0000000160607810 */ /* 0x000fe60007ffe0ff */
[----:B------:R-:W-:Y:S09]  /*7850*/  UISETP.NE.AND UP0, UPT, UR41, URZ, UPT ;  /* 0x000000ff2900728c */ /* 0x000ff2000bf05270 */
[----:B------:R-:W-:Y:S05]  /*7860*/  BRA.U !UP0, `(.L_x_102) ;  /* 0x0000000108287547 */ /* 0x000fea000b800000 */
[----:B------:R-:W-:Y:S01]  /*7870*/  ISETP.NE.AND P0, PT, R221, RZ, PT ;  /* 0x000000ffdd00720c */ /* 0x000fe20003f05270 */
[----:B------:R-:W-:Y:S11]  /*7880*/  IMAD.U32 R0, RZ, RZ, UR37 ;  /* 0x00000025ff007e24 */ /* 0x000ff6000f8e00ff */
[----:B------:R-:W-:Y:S01]  /*7890*/  @!UPT UIADD3 URZ, UPT, UPT, URZ, URZ, URZ ;  /* 0x000000fffffff290 */ /* 0x000fe2000fffe0ff */
[C---:B------:R-:W-:Y:S01]  /*78a0*/  @P0 LEA R3, R213.reuse, UR40, 0x3 ;  /* 0x00000028d5030c11 */ /* 0x040fe2000f8e18ff */
[----:B------:R-:W-:Y:S04]  /*78b0*/  VIADD R213, R213, 0x1 ;  /* 0x00000001d5d57836 */ /* 0x000fe80000000000 */
[----:B------:R-:W-:Y:S05]  /*78c0*/  @P0 VIADD R3, R3, 0x70 ;  /* 0x0000007003030836 */ /* 0x000fea0000000000 */
[----:B------:R-:W-:Y:S04]  /*78d0*/  @P0 PRMT R0, R0, 0x654, R3 ;  /* 0x0000065400000816 */ /* 0x000fe80000000003 */
[----:B------:R2:W-:Y:S01]  /*78e0*/  @P0 SYNCS.ARRIVE.TRANS64.RED.A1T0 RZ, [R0+URZ], RZ ;  /* 0x000000ff00ff09a7 */ /* 0x0005e200081004ff */
[C---:B------:R-:W-:Y:S04]  /*78f0*/  ISETP.NE.AND P0, PT, R213.reuse, 0x2, PT ;  /* 0x00000002d500780c */ /* 0x040fe80003f05270 */
[----:B------:R-:W-:Y:S09]  /*7900*/  SEL R213, R213, RZ, P0 ;  /* 0x000000ffd5d57207 */ /* 0x000ff20000000000 */
.L_x_102:
[----:B------:R-:W-:Y:S01]  /*7910*/  ISETP.NE.AND P2, PT, R219, RZ, PT ;  /* 0x000000ffdb00720c */ /* 0x000fe20003f45270 */
[----:B------:R-:W-:Y:S01]  /*7920*/  UISETP.NE.AND UP0, UPT, UR24, 0x2, UPT ;  /* 0x000000021800788c */ /* 0x000fe2000bf05270 */
[----:B------:R-:W-:Y:S01]  /*7930*/  ISETP.NE.AND P0, PT, R220, 0x2, PT ;  /* 0x00000002dc00780c */ /* 0x000fe20003f05270 */
[----:B------:R-:W-:Y:S01]  /*7940*/  IMAD.IADD R195, R95, 0x1, R194 ;  /* 0x000000015fc37824 */ /* 0x000fe200078e02c2 */
[----:B------:R-:W-:Y:S01]  /*7950*/  ISETP.NE.AND P1, PT, R96, 0x4, PT ;  /* 0x000000046000780c */ /* 0x000fe20003f25270 */
[----:B------:R-:W-:Y:S01]  /*7960*/  USEL UR4, URZ, 0x1, UP0 ;  /* 0x00000001ff047887 */ /* 0x000fe20008000000 */
[----:B------:R-:W-:Y:S01]  /*7970*/  SEL R3, RZ, 0x1, P0 ;  /* 0x00000001ff037807 */ /* 0x000fe20000000000 */
[----:B------:R-:W-:Y:S01]  /*7980*/  USEL UR42, UR24, URZ, UP0 ;  /* 0x000000ff182a7287 */ /* 0x000fe20008000000 */
[----:B--2---:R-:W-:Y:S01]  /*7990*/  SEL R0, RZ, 0x1, P1 ;  /* 0x00000001ff007807 */ /* 0x004fe20000800000 */
[----:B------:R-:W-:Y:S01]  /*79a0*/  IMAD.IADD R205, R97, 0x1, R204 ;  /* 0x0000000161cd7824 */ /* 0x000fe200078e02cc */
[----:B------:R-:W-:Y:S02]  /*79b0*/  LOP3.LUT R214, R214, R3, RZ, 0x3c, !PT ;  /* 0x00000003d6d67212 */ /* 0x000fe400078e3cff */
[----:B------:R-:W-:Y:S02]  /*79c0*/  LOP3.LUT R216, R216, UR4, RZ, 0x3c, !PT ;  /* 0x00000004d8d87c12 */ /* 0x000fe4000f8e3cff */
[----:B------:R-:W-:Y:S02]  /*79d0*/  @P2 R2UR UR36, R212 ;  /* 0x00000000d42422ca */ /* 0x000fe400000e0000 */
[----:B------:R-:W-:Y:S02]  /*79e0*/  LOP3.LUT R215, R215, R0, RZ, 0x3c, !PT ;  /* 0x00000000d7d77212 */ /* 0x000fe400078e3cff */
[----:B------:R-:W-:Y:S02]  /*79f0*/  SEL R220, R220, RZ, P0 ;  /* 0x000000ffdcdc7207 */ /* 0x000fe40000000000 */
[----:B------:R-:W-:Y:S01]  /*7a00*/  SEL R96, R96, RZ, P1 ;  /* 0x000000ff60607207 */ /* 0x000fe20000800000 */
[----:B------:R-:W-:Y:S08]  /*7a10*/  @P2 BRA `(.L_x_103) ;  /* 0xffffffd0006c2947 */ /* 0x000ff0000383ffff */
[----:B------:R-:W-:-:S09]  /*7a20*/  UISETP.NE.AND UP0, UPT, UR44, URZ, UPT ;  /* 0x000000ff2c00728c */ /* 0x000fd2000bf05270 */
[----:B------:R-:W-:Y:S05]  /*7a30*/  BRA.U !UP0, `(.L_x_104) ;  /* 0x0000000108487547 */ /* 0x000fea000b800000 */
[----:B------:R-:W2:Y:S02]  /*7a40*/  LDCU.64 UR4, c[0x0][0x890] ;  /* 0x00011200ff0477ac */ /* 0x000ea40008000a00 */
[----:B--2---:R-:W-:-:S04]  /*7a50*/  UISETP.NE.U32.AND UP0, UPT, UR4, URZ, UPT ;  /* 0x000000ff0400728c */ /* 0x004fc8000bf05070 */
[----:B------:R-:W-:-:S09]  /*7a60*/  UISETP.NE.AND.EX UP0, UPT, UR5, URZ, UPT, UP0 ;  /* 0x000000ff0500728c */ /* 0x000fd2000bf05300 */
[----:B------:R-:W-:Y:S05]  /*7a70*/  BRA.U UP0, `(.L_x_105) ;  /* 0x00000001000c7547 */ /* 0x000fea000b800000 */
[----:B------:R-:W-:-:S13]  /*7a80*/  FSETP.NEU.AND P0, PT, R101, RZ, PT ;  /* 0x000000ff6500720b */ /* 0x000fda0003f0d000 */
[----:B------:R-:W-:Y:S05]  /*7a90*/  @!P0 EXIT ;  /* 0x000000000000894d */ /* 0x000fea0003800000 */
[----:B------:R-:W-:Y:S05]  /*7aa0*/  BRA `(.L_x_104) ;  /* 0x00000000002c7947 */ /* 0x000fea0003800000 */
.L_x_105:
[----:B------:R-:W-:Y:S01]  /*7ab0*/  LOP3.LUT P0, RZ, R206, 0xff, RZ, 0xc0, !PT ;  /* 0x000000ffceff7812 */ /* 0x000fe2000780c0ff */
[----:B------:R-:W-:-:S12]  /*7ac0*/  BSSY.RECONVERGENT B0, `(.L_x_104) ;  /* 0x0000009000007945 */ /* 0x000fd80003800200 */
[----:B------:R-:W-:Y:S05]  /*7ad0*/  @P0 BRA `(.L_x_106) ;  /* 0x0000000000140947 */ /* 0x000fea0003800000 */
[----:B------:R-:W2:Y:S02]  /*7ae0*/  LDCU.64 UR4, c[0x0][0x888] ;  /* 0x00011100ff0477ac */ /* 0x000ea40008000a00 */
[----:B--2---:R-:W-:-:S04]  /*7af0*/  ISETP.NE.U32.AND P0, PT, RZ, UR4, PT ;  /* 0x00000004ff007c0c */ /* 0x004fc8000bf05070 */
[----:B------:R-:W-:-:S13]  /*7b00*/  ISETP.NE.AND.EX P0, PT, RZ, UR5, PT, P0 ;  /* 0x00000005ff007c0c */ /* 0x000fda000bf05300 */
[----:B------:R-:W-:Y:S05]  /*7b10*/  @!P0 EXIT ;  /* 0x000000000000894d */ /* 0x000fea0003800000 */
[----:B------:R-:W-:Y:S05]  /*7b20*/  BRA `(.L_x_107) ;  /* 0x0000000000087947 */ /* 0x000fea0003800000 */
.L_x_106:
[----:B------:R-:W-:-:S13]  /*7b30*/  FSETP.NEU.AND P0, PT, R101, RZ, PT ;  /* 0x000000ff6500720b */ /* 0x000fda0003f0d000 */
[----:B------:R-:W-:Y:S05]  /*7b40*/  @!P0 EXIT ;  /* 0x000000000000894d */ /* 0x000fea0003800000 */
.L_x_107:
[----:B------:R-:W-:Y:S05]  /*7b50*/  BSYNC.RECONVERGENT B0 ;  /* 0x0000000000007941 */ /* 0x000fea0003800200 */
.L_x_104:
[----:B------:R-:W-:-:S04]  /*7b60*/  DEPBAR.LE SB0, 0x0 ;  /* 0x000080000000791a */ /* 0x000fc80000000000 */
[----:B------:R-:W-:Y:S05]  /*7b70*/  EXIT ;  /* 0x000000000000794d */ /* 0x000fea0003800000 */
.L_x_19:
[----:B--2---:R2:W1:Y:S02]  /*7b80*/  SYNCS.PHASECHK.TRANS64.TRYWAIT P0, [R3+URZ+0x100], R2 ;  /* 0x00010002030075a7 */ /* 0x00446400080011ff */
[----:B-1----:R-:W-:Y:S05]  /*7b90*/  @!P0 NANOSLEEP.SYNCS 0x989680 ;  /* 0x009896800000895d */ /* 0x002fea0003900000 */
[----:B------:R-:W1:Y:S02]  /*7ba0*/  @!P0 SYNCS.PHASECHK.TRANS64 P0, [R3+URZ+0x100], R2 ;  /* 0x00010002030085a7 */ /* 0x000e6400080010ff */
[----:B-1----:R-:W-:Y:S05]  /*7bb0*/  @!P0 BRA `(.L_x_19) ;  /* 0xfffffffc00f08947 */ /* 0x002fea000383ffff */
[----:B------:R-:W-:Y:S05]  /*7bc0*/  BRA `(.L_x_108) ;  /* 0xffffff9800887947 */ /* 0x000fea000383ffff */
.L_x_22:
[----:B-1----:R-:W-:Y:S07]  /*7bd0*/  MOV R2, UR33 ;  /* 0x0000002100027c02 */ /* 0x002fee0008000f00 */
.L_x_109:
[----:B-1----:R1:W2:Y:S02]  /*7be0*/  SYNCS.PHASECHK.TRANS64.TRYWAIT P0, [R2+URZ+0x30], R5 ;  /* 0x00003005020075a7 */ /* 0x0022a400080011ff */
[----:B--2---:R-:W-:Y:S05]  /*7bf0*/  @!P0 NANOSLEEP.SYNCS 0x989680 ;  /* 0x009896800000895d */ /* 0x004fea0003900000 */
[----:B------:R-:W2:Y:S02]  /*7c00*/  @!P0 SYNCS.PHASECHK.TRANS64 P0, [R2+URZ+0x30], R5 ;  /* 0x00003005020085a7 */ /* 0x000ea400080010ff */
[----:B--2---:R-:W-:Y:S05]  /*7c10*/  @!P0 BRA `(.L_x_109) ;  /* 0xfffffffc00f08947 */ /* 0x004fea000383ffff */
[----:B------:R-:W-:Y:S05]  /*7c20*/  BRA `(.L_x_21) ;  /* 0xffffff9800d87947 */ /* 0x000fea000383ffff */
.L_x_28:
[----:B-1----:R-:W-:Y:S07]  /*7c30*/  MOV R2, UR17 ;  /* 0x0000001100027c02 */ /* 0x002fee0008000f00 */
.L_x_110:
[----:B-1----:R1:W2:Y:S02]  /*7c40*/  SYNCS.PHASECHK.TRANS64.TRYWAIT P0, [R2+URZ+0x30], R5 ;  /* 0x00003005020075a7 */ /* 0x0022a400080011ff */
[----:B--2---:R-:W-:Y:S05]  /*7c50*/  @!P0 NANOSLEEP.SYNCS 0x989680 ;  /* 0x009896800000895d */ /* 0x004fea0003900000 */
[----:B------:R-:W2:Y:S02]  /*7c60*/  @!P0 SYNCS.PHASECHK.TRANS64 P0, [R2+URZ+0x30], R5 ;  /* 0x00003005020085a7 */ /* 0x000ea400080010ff */
[----:B--2---:R-:W-:Y:S05]  /*7c70*/  @!P0 BRA `(.L_x_110) ;  /* 0xfffffffc00f08947 */ /* 0x004fea000383ffff */
[----:B------:R-:W-:Y:S05]  /*7c80*/  BRA `(.L_x_27) ;  /* 0xffffff9c00807947 */ /* 0x000fea000383ffff */
.L_x_32:
[----:B-1----:R1:W2:Y:S02]  /*7c90*/  SYNCS.PHASECHK.TRANS64.TRYWAIT P0, [R2+URZ+0x90], R3 ;  /* 0x00009003020075a7 */ /* 0x0022a400080011ff */
[----:B--2---:R-:W-:Y:S05]  /*7ca0*/  @!P0 NANOSLEEP.SYNCS 0x989680 ;  /* 0x009896800000895d */ /* 0x004fea0003900000 */
[----:B------:R-:W2:Y:S02]  /*7cb0*/  @!P0 SYNCS.PHASECHK.TRANS64 P0, [R2+URZ+0x90], R3 ;  /* 0x00009003020085a7 */ /* 0x000ea400080010ff */
[----:B--2---:R-:W-:Y:S05]  /*7cc0*/  @!P0 BRA `(.L_x_32) ;  /* 0xfffffffc00f08947 */ /* 0x004fea000383ffff */
[----:B------:R-:W-:Y:S05]  /*7cd0*/  BRA `(.L_x_111) ;  /* 0xffffffa000107947 */ /* 0x000fea000383ffff */
.L_x_36:
[----:B----4-:R-:W-:-:S07]  /*7ce0*/  MOV R0, UR5 ;  /* 0x0000000500007c02 */ /* 0x010fce0008000f00 */
.L_x_112:
[----:B-1----:R1:W2:Y:S02]  /*7cf0*/  SYNCS.PHASECHK.TRANS64.TRYWAIT P0, [R0+URZ], R3 ;  /* 0x00000003000075a7 */ /* 0x0022a400080011ff */
[----:B--2---:R-:W-:Y:S05]  /*7d00*/  @!P0 NANOSLEEP.SYNCS 0x989680 ;  /* 0x009896800000895d */ /* 0x004fea0003900000 */
[----:B------:R-:W2:Y:S02]  /*7d10*/  @!P0 SYNCS.PHASECHK.TRANS64 P0, [R0+URZ], R3 ;  /* 0x00000003000085a7 */ /* 0x000ea400080010ff */
[----:B--2---:R-:W-:Y:S05]  /*7d20*/  @!P0 BRA `(.L_x_112) ;  /* 0xfffffffc00f08947 */ /* 0x004fea000383ffff */
[----:B------:R-:W-:Y:S05]  /*7d30*/  BRA `(.L_x_113) ;  /* 0xffffffa400807947 */ /* 0x000fea000383ffff */
.L_x_37:
[----:B----4-:R-:W-:-:S07]  /*7d40*/  MOV R0, UR5 ;  /* 0x0000000500007c02 */ /* 0x010fce0008000f00 */
.L_x_114:
[----:B-1----:R1:W2:Y:S02]  /*7d50*/  SYNCS.PHASECHK.TRANS64.TRYWAIT P0, [R0+URZ], R3 ;  /* 0x00000003000075a7 */ /* 0x0022a400080011ff */
[----:B--2---:R-:W-:Y:S05]  /*7d60*/  @!P0 NANOSLEEP.SYNCS 0x989680 ;  /* 0x009896800000895d */ /* 0x004fea0003900000 */
[----:B------:R-:W2:Y:S02]  /*7d70*/  @!P0 SYNCS.PHASECHK.TRANS64 P0, [R0+URZ], R3 ;  /* 0x00000003000085a7 */ /* 0x000ea400080010ff */
[----:B--2---:R-:W-:Y:S05]  /*7d80*/  @!P0 BRA `(.L_x_114) ;  /* 0xfffffffc00f08947 */ /* 0x004fea000383ffff */
[----:B------:R-:W-:Y:S05]  /*7d90*/  BRA `(.L_x_115) ;  /* 0xffffffa4008c7947 */ /* 0x000fea000383ffff */
.L_x_38:
[----:B----4-:R-:W-:-:S07]  /*7da0*/  MOV R0, UR5 ;  /* 0x0000000500007c02 */ /* 0x010fce0008000f00 */
.L_x_116:
[----:B-1----:R1:W2:Y:S02]  /*7db0*/  SYNCS.PHASECHK.TRANS64.TRYWAIT P0, [R0+URZ], R3 ;  /* 0x00000003000075a7 */ /* 0x0022a400080011ff */
[----:B--2---:R-:W-:Y:S05]  /*7dc0*/  @!P0 NANOSLEEP.SYNCS 0x989680 ;  /* 0x009896800000895d */ /* 0x004fea0003900000 */
[----:B------:R-:W2:Y:S02]  /*7dd0*/  @!P0 SYNCS.PHASECHK.TRANS64 P0, [R0+URZ], R3 ;  /* 0x00000003000085a7 */ /* 0x000ea400080010ff */
[----:B--2---:R-:W-:Y:S05]  /*7de0*/  @!P0 BRA `(.L_x_116) ;  /* 0xfffffffc00f08947 */ /* 0x004fea000383ffff */
[----:B------:R-:W-:Y:S05]  /*7df0*/  BRA `(.L_x_117) ;  /* 0xffffffa400987947 */ /* 0x000fea000383ffff */
.L_x_39:
[----:B----4-:R-:W-:-:S07]  /*7e00*/  MOV R0, UR5 ;  /* 0x0000000500007c02 */ /* 0x010fce0008000f00 */
.L_x_118:
[----:B-1----:R1:W2:Y:S02]  /*7e10*/  SYNCS.PHASECHK.TRANS64.TRYWAIT P0, [R0+URZ], R3 ;  /* 0x00000003000075a7 */ /* 0x0022a400080011ff */
[----:B--2---:R-:W-:Y:S05]  /*7e20*/  @!P0 NANOSLEEP.SYNCS 0x989680 ;  /* 0x009896800000895d */ /* 0x004fea0003900000 */
[----:B------:R-:W2:Y:S02]  /*7e30*/  @!P0 SYNCS.PHASECHK.TRANS64 P0, [R0+URZ], R3 ;  /* 0x00000003000085a7 */ /* 0x000ea400080010ff */
[----:B--2---:R-:W-:Y:S05]  /*7e40*/  @!P0 BRA `(.L_x_118) ;  /* 0xfffffffc00f08947 */ /* 0x004fea000383ffff */
[----:B------:R-:W-:Y:S05]  /*7e50*/  BRA `(.L_x_119) ;  /* 0xffffffa400a47947 */ /* 0x000fea000383ffff */
.L_x_40:
[----:B----4-:R-:W-:-:S07]  /*7e60*/  MOV R0, UR5 ;  /* 0x0000000500007c02 */ /* 0x010fce0008000f00 */
.L_x_120:
[----:B-1----:R1:W2:Y:S02]  /*7e70*/  SYNCS.PHASECHK.TRANS64.TRYWAIT P0, [R0+URZ], R3 ;  /* 0x00000003000075a7 */ /* 0x0022a400080011ff */
[----:B--2---:R-:W-:Y:S05]  /*7e80*/  @!P0 NANOSLEEP.SYNCS 0x989680 ;  /* 0x009896800000895d */ /* 0x004fea0003900000 */
[----:B------:R-:W2:Y:S02]  /*7e90*/  @!P0 SYNCS.PHASECHK.TRANS64 P0, [R0+URZ], R3 ;  /* 0x00000003000085a7 */ /* 0x000ea400080010ff */
[----:B--2---:R-:W-:Y:S05]  /*7ea0*/  @!P0 BRA `(.L_x_120) ;  /* 0xfffffffc00f08947 */ /* 0x004fea000383ffff */
[----:B------:R-:W-:Y:S05]  /*7eb0*/  BRA `(.L_x_121) ;  /* 0xffffffa400b07947 */ /* 0x000fea000383ffff */
.L_x_43:
[----:B-1----:R1:W2:Y:S02]  /*7ec0*/  SYNCS.PHASECHK.TRANS64.TRYWAIT P0, [R0+URZ+0xf0], R5 ;  /* 0x0000f005000075a7 */ /* 0x0022a400080011ff */
[----:B--2---:R-:W-:Y:S05]  /*7ed0*/  @!P0 NANOSLEEP.SYNCS 0x989680 ;  /* 0x009896800000895d */ /* 0x004fea0003900000 */
[----:B------:R-:W2:Y:S02]  /*7ee0*/  @!P0 SYNCS.PHASECHK.TRANS64 P0, [R0+URZ+0xf0], R5 ;  /* 0x0000f005000085a7 */ /* 0x000ea400080010ff */
[----:B--2---:R-:W-:Y:S05]  /*7ef0*/  @!P0 BRA `(.L_x_43) ;  /* 0xfffffffc00f08947 */ /* 0x004fea000383ffff */
[----:B------:R-:W-:Y:S05]  /*7f00*/  BRA `(.L_x_122) ;  /* 0xffffffa8000c7947 */ /* 0x000fea000383ffff */
.L_x_44:
[----:B------:R-:W-:-:S07]  /*7f10*/  MOV R0, UR5 ;  /* 0x0000000500007c02 */ /* 0x000fce0008000f00 */
.L_x_123:
[----:B-1----:R1:W2:Y:S02]  /*7f20*/  SYNCS.PHASECHK.TRANS64.TRYWAIT P0, [R0+URZ+0xa0], R5 ;  /* 0x0000a005000075a7 */ /* 0x0022a400080011ff */
[----:B--2---:R-:W-:Y:S05]  /*7f30*/  @!P0 NANOSLEEP.SYNCS 0x989680 ;  /* 0x009896800000895d */ /* 0x004fea0003900000 */
[----:B------:R-:W2:Y:S02]  /*7f40*/  @!P0 SYNCS.PHASECHK.TRANS64 P0, [R0+URZ+0xa0], R5 ;  /* 0x0000a005000085a7 */ /* 0x000ea400080010ff */
[----:B--2---:R-:W-:Y:S05]  /*7f50*/  @!P0 BRA `(.L_x_123) ;  /* 0xfffffffc00f08947 */ /* 0x004fea000383ffff */
[----:B------:R-:W-:Y:S05]  /*7f60*/  BRA `(.L_x_124) ;  /* 0xffffffa8001c7947 */ /* 0x000fea000383ffff */
.L_x_45:
[----:B-1----:R1:W2:Y:S02]  /*7f70*/  SYNCS.PHASECHK.TRANS64.TRYWAIT P1, [R0+URZ+0x90], R5 ;  /* 0x00009005000075a7 */ /* 0x0022a400080211ff */
[----:B--2---:R-:W-:Y:S05]  /*7f80*/  @!P1 NANOSLEEP.SYNCS 0x989680 ;  /* 0x009896800000995d */ /* 0x004fea0003900000 */
[----:B------:R-:W2:Y:S02]  /*7f90*/  @!P1 SYNCS.PHASECHK.TRANS64 P1, [R0+URZ+0x90], R5 ;  /* 0x00009005000095a7 */ /* 0x000ea400080210ff */
[----:B--2---:R-:W-:Y:S05]  /*7fa0*/  @!P1 BRA `(.L_x_45) ;  /* 0xfffffffc00f09947 */ /* 0x004fea000383ffff */
[----:B------:R-:W-:Y:S05]  /*7fb0*/  BRA `(.L_x_125) ;  /* 0xffffffa8004c7947 */ /* 0x000fea000383ffff */
.L_x_48:
[----:B------:R-:W-:-:S07]  /*7fc0*/  MOV R0, UR5 ;  /* 0x0000000500007c02 */ /* 0x000fce0008000f00 */
.L_x_126:
[----:B-1----:R1:W2:Y:S02]  /*7fd0*/  SYNCS.PHASECHK.TRANS64.TRYWAIT P0, [R0+URZ+0xa0], R3 ;  /* 0x0000a003000075a7 */ /* 0x0022a400080011ff */
[----:B--2---:R-:W-:Y:S05]  /*7fe0*/  @!P0 NANOSLEEP.SYNCS 0x989680 ;  /* 0x009896800000895d */ /* 0x004fea0003900000 */
[----:B------:R-:W2:Y:S02]  /*7ff0*/  @!P0 SYNCS.PHASECHK.TRANS64 P0, [R0+URZ+0xa0], R3 ;  /* 0x0000a003000085a7 */ /* 0x000ea400080010ff */
[----:B--2---:R-:W-:Y:S05]  /*8000*/  @!P0 BRA `(.L_x_126) ;  /* 0xfffffffc00f08947 */ /* 0x004fea000383ffff */
[----:B------:R-:W-:Y:S05]  /*8010*/  BRA `(.L_x_47) ;  /* 0xffffffa800a07947 */ /* 0x000fea000383ffff */
.L_x_55:
[----:B-1----:R1:W2:Y:S02]  /*8020*/  SYNCS.PHASECHK.TRANS64.TRYWAIT P1, [R0+URZ+0x90], R5 ;  /* 0x00009005000075a7 */ /* 0x0022a400080211ff */
[----:B--2---:R-:W-:Y:S05]  /*8030*/  @!P1 NANOSLEEP.SYNCS 0x989680 ;  /* 0x009896800000995d */ /* 0x004fea0003900000 */
[----:B------:R-:W2:Y:S02]  /*8040*/  @!P1 SYNCS.PHASECHK.TRANS64 P1, [R0+URZ+0x90], R5 ;  /* 0x00009005000095a7 */ /* 0x000ea400080210ff */
[----:B--2---:R-:W-:Y:S05]  /*8050*/  @!P1 BRA `(.L_x_55) ;  /* 0xfffffffc00f09947 */ /* 0x004fea000383ffff */
[----:B------:R-:W-:Y:S05]  /*8060*/  BRA `(.L_x_127) ;  /* 0xffffffb000107947 */ /* 0x000fea000383ffff */
.L_x_56:
[----:B------:R-:W-:-:S07]  /*8070*/  MOV R3, UR14 ;  /* 0x0000000e00037c02 */ /* 0x000fce0008000f00 */
.L_x_128:
[----:B-1----:R1:W2:Y:S02]  /*8080*/  SYNCS.PHASECHK.TRANS64.TRYWAIT P0, [R3+URZ+0xd0], R0 ;  /* 0x0000d000030075a7 */ /* 0x0022a400080011ff */
[----:B--2---:R-:W-:Y:S05]  /*8090*/  @!P0 NANOSLEEP.SYNCS 0x989680 ;  /* 0x009896800000895d */ /* 0x004fea0003900000 */
[----:B------:R-:W2:Y:S02]  /*80a0*/  @!P0 SYNCS.PHASECHK.TRANS64 P0, [R3+URZ+0xd0], R0 ;  /* 0x0000d000030085a7 */ /* 0x000ea400080010ff */
[----:B--2---:R-:W-:Y:S05]  /*80b0*/  @!P0 BRA `(.L_x_128) ;  /* 0xfffffffc00f08947 */ /* 0x004fea000383ffff */
[----:B------:R-:W-:Y:S05]  /*80c0*/  BRA `(.L_x_129) ;  /* 0xffffffb0005c7947 */ /* 0x000fea000383ffff */
.L_x_59:
[----:B------:R-:W-:Y:S07]  /*80d0*/  MOV R0, UR7 ;  /* 0x0000000700007c02 */ /* 0x000fee0008000f00 */
.L_x_130:
[----:B-1----:R1:W2:Y:S02]  /*80e0*/  SYNCS.PHASECHK.TRANS64.TRYWAIT P0, [R0+URZ], R3 ;  /* 0x00000003000075a7 */ /* 0x0022a400080011ff */
[----:B--2---:R-:W-:Y:S05]  /*80f0*/  @!P0 NANOSLEEP.SYNCS 0x989680 ;  /* 0x009896800000895d */ /* 0x004fea0003900000 */
[----:B------:R-:W2:Y:S02]  /*8100*/  @!P0 SYNCS.PHASECHK.TRANS64 P0, [R0+URZ], R3 ;  /* 0x00000003000085a7 */ /* 0x000ea400080010ff */
[----:B--2---:R-:W-:Y:S05]  /*8110*/  @!P0 BRA `(.L_x_130) ;  /* 0xfffffffc00f08947 */ /* 0x004fea000383ffff */
[----:B------:R-:W-:Y:S05]  /*8120*/  BRA `(.L_x_58) ;  /* 0xffffffb000787947 */ /* 0x000fea000383ffff */
.L_x_62:
[----:B------:R-:W-:-:S07]  /*8130*/  MOV R0, UR5 ;  /* 0x0000000500007c02 */ /* 0x000fce0008000f00 */
.L_x_131:
[----:B--2---:R2:W3:Y:S02]  /*8140*/  SYNCS.PHASECHK.TRANS64.TRYWAIT P0, [R0+URZ], R3 ;  /* 0x00000003000075a7 */ /* 0x0044e400080011ff */
[----:B---3--:R-:W-:Y:S05]  /*8150*/  @!P0 NANOSLEEP.SYNCS 0x989680 ;  /* 0x009896800000895d */ /* 0x008fea0003900000 */
[----:B------:R-:W3:Y:S02]  /*8160*/  @!P0 SYNCS.PHASECHK.TRANS64 P0, [R0+URZ], R3 ;  /* 0x00000003000085a7 */ /* 0x000ee400080010ff */
[----:B---3--:R-:W-:Y:S05]  /*8170*/  @!P0 BRA `(.L_x_131) ;  /* 0xfffffffc00f08947 */ /* 0x008fea000383ffff */
[----:B------:R-:W-:Y:S05]  /*8180*/  BRA `(.L_x_132) ;  /* 0xffffffb400547947 */ /* 0x000fea000383ffff */
.L_x_63:
[----:B------:R-:W-:-:S07]  /*8190*/  MOV R0, UR5 ;  /* 0x0000000500007c02 */ /* 0x000fce0008000f00 */
.L_x_133:
[----:B--2---:R2:W3:Y:S02]  /*81a0*/  SYNCS.PHASECHK.TRANS64.TRYWAIT P0, [R0+URZ], R3 ;  /* 0x00000003000075a7 */ /* 0x0044e400080011ff */
[----:B---3--:R-:W-:Y:S05]  /*81b0*/  @!P0 NANOSLEEP.SYNCS 0x989680 ;  /* 0x009896800000895d */ /* 0x008fea0003900000 */
[----:B------:R-:W3:Y:S02]  /*81c0*/  @!P0 SYNCS.PHASECHK.TRANS64 P0, [R0+URZ], R3 ;  /* 0x00000003000085a7 */ /* 0x000ee400080010ff */
[----:B---3--:R-:W-:Y:S05]  /*81d0*/  @!P0 BRA `(.L_x_133) ;  /* 0xfffffffc00f08947 */ /* 0x008fea000383ffff */
[----:B------:R-:W-:Y:S05]  /*81e0*/  BRA `(.L_x_134) ;  /* 0xffffffb400607947 */ /* 0x000fea000383ffff */
.L_x_64:
[----:B------:R-:W-:-:S07]  /*81f0*/  MOV R0, UR5 ;  /* 0x0000000500007c02 */ /* 0x000fce0008000f00 */
.L_x_135:
[----:B--2---:R2:W3:Y:S02]  /*8200*/  SYNCS.PHASECHK.TRANS64.TRYWAIT P0, [R0+URZ], R3 ;  /* 0x00000003000075a7 */ /* 0x0044e400080011ff */
[----:B---3--:R-:W-:Y:S05]  /*8210*/  @!P0 NANOSLEEP.SYNCS 0x989680 ;  /* 0x009896800000895d */ /* 0x008fea0003900000 */
[----:B------:R-:W3:Y:S02]  /*8220*/  @!P0 SYNCS.PHASECHK.TRANS64 P0, [R0+URZ], R3 ;  /* 0x00000003000085a7 */ /* 0x000ee400080010ff */
[----:B---3--:R-:W-:Y:S05]  /*8230*/  @!P0 BRA `(.L_x_135) ;  /* 0xfffffffc00f08947 */ /* 0x008fea000383ffff */
[----:B------:R-:W-:Y:S05]  /*8240*/  BRA `(.L_x_136) ;  /* 0xffffffb4006c7947 */ /* 0x000fea000383ffff */
.L_x_65:
[----:B------:R-:W-:-:S07]  /*8250*/  MOV R0, UR6 ;  /* 0x0000000600007c02 */ /* 0x000fce0008000f00 */
.L_x_137:
[----:B--2---:R2:W3:Y:S02]  /*8260*/  SYNCS.PHASECHK.TRANS64.TRYWAIT P0, [R0+URZ], R3 ;  /* 0x00000003000075a7 */ /* 0x0044e400080011ff */
[----:B---3--:R-:W-:Y:S05]  /*8270*/  @!P0 NANOSLEEP.SYNCS 0x989680 ;  /* 0x009896800000895d */ /* 0x008fea0003900000 */
[----:B------:R-:W3:Y:S02]  /*8280*/  @!P0 SYNCS.PHASECHK.TRANS64 P0, [R0+URZ], R3 ;  /* 0x00000003000085a7 */ /* 0x000ee400080010ff */
[----:B---3--:R-:W-:Y:S05]  /*8290*/  @!P0 BRA `(.L_x_137) ;  /* 0xfffffffc00f08947 */ /* 0x008fea000383ffff */
[----:B------:R-:W-:Y:S05]  /*82a0*/  BRA `(.L_x_138) ;  /* 0xffffffb400787947 */ /* 0x000fea000383ffff */
.L_x_70:
[----:B--2---:R2:W3:Y:S02]  /*82b0*/  SYNCS.PHASECHK.TRANS64.TRYWAIT P0, [R0+URZ+0x90], R3 ;  /* 0x00009003000075a7 */ /* 0x0044e400080011ff */
[----:B---3--:R-:W-:Y:S05]  /*82c0*/  @!P0 NANOSLEEP.SYNCS 0x989680 ;  /* 0x009896800000895d */ /* 0x008fea0003900000 */
[----:B------:R-:W3:Y:S02]  /*82d0*/  @!P0 SYNCS.PHASECHK.TRANS64 P0, [R0+URZ+0x90], R3 ;  /* 0x00009003000085a7 */ /* 0x000ee400080010ff */
[----:B---3--:R-:W-:Y:S05]  /*82e0*/  @!P0 BRA `(.L_x_70) ;  /* 0xfffffffc00f08947 */ /* 0x008fea000383ffff */
[----:B------:R-:W-:Y:S05]  /*82f0*/  BRA `(.L_x_139) ;  /* 0xffffffb800747947 */ /* 0x000fea000383ffff */
.L_x_73:
[----:B------:R-:W-:Y:S07]  /*8300*/  MOV R0, UR4 ;  /* 0x0000000400007c02 */ /* 0x000fee0008000f00 */
.L_x_140:
[----:B--2---:R2:W3:Y:S02]  /*8310*/  SYNCS.PHASECHK.TRANS64.TRYWAIT P0, [R0+URZ+0x88], R3 ;  /* 0x00008803000075a7 */ /* 0x0044e400080011ff */
[----:B---3--:R-:W-:Y:S05]  /*8320*/  @!P0 NANOSLEEP.SYNCS 0x989680 ;  /* 0x009896800000895d */ /* 0x008fea0003900000 */
[----:B------:R-:W3:Y:S02]  /*8330*/  @!P0 SYNCS.PHASECHK.TRANS64 P0, [R0+URZ+0x88], R3 ;  /* 0x00008803000085a7 */ /* 0x000ee400080010ff */
[----:B---3--:R-:W-:Y:S05]  /*8340*/  @!P0 BRA `(.L_x_140) ;  /* 0xfffffffc00f08947 */ /* 0x008fea000383ffff */
[----:B------:R-:W-:Y:S05]  /*8350*/  BRA `(.L_x_72) ;  /* 0xffffffbc005c7947 */ /* 0x000fea000383ffff */
.L_x_76:
[----:B------:R-:W-:Y:S07]  /*8360*/  MOV R3, UR13 ;  /* 0x0000000d00037c02 */ /* 0x000fee0008000f00 */
.L_x_141:
[----:B-1----:R1:W2:Y:S02]  /*8370*/  SYNCS.PHASECHK.TRANS64.TRYWAIT P3, [R3+URZ+0x70], R12 ;  /* 0x0000700c030075a7 */ /* 0x0022a400080611ff */
[----:B--2---:R-:W-:Y:S05]  /*8380*/  @!P3 NANOSLEEP.SYNCS 0x989680 ;  /* 0x009896800000b95d */ /* 0x004fea0003900000 */
[----:B------:R-:W2:Y:S02]  /*8390*/  @!P3 SYNCS.PHASECHK.TRANS64 P3, [R3+URZ+0x70], R12 ;  /* 0x0000700c0300b5a7 */ /* 0x000ea400080610ff */
[----:B--2---:R-:W-:Y:S05]  /*83a0*/  @!P3 BRA `(.L_x_141) ;  /* 0xfffffffc00f0b947 */ /* 0x004fea000383ffff */
[----:B------:R-:W-:Y:S05]  /*83b0*/  BRA `(.L_x_142) ;  /* 0xffffffbc00f87947 */ /* 0x000fea000383ffff */
.L_x_78:
[----:B------:R-:W-:-:S07]  /*83c0*/  MOV R0, UR4 ;  /* 0x0000000400007c02 */ /* 0x000fce0008000f00 */
.L_x_143:
[----:B-1----:R1:W2:Y:S02]  /*83d0*/  SYNCS.PHASECHK.TRANS64.TRYWAIT P0, [R0+URZ], R3 ;  /* 0x00000003000075a7 */ /* 0x0022a400080011ff */
[----:B--2---:R-:W-:Y:S05]  /*83e0*/  @!P0 NANOSLEEP.SYNCS 0x989680 ;  /* 0x009896800000895d */ /* 0x004fea0003900000 */
[----:B------:R-:W2:Y:S02]  /*83f0*/  @!P0 SYNCS.PHASECHK.TRANS64 P0, [R0+URZ], R3 ;  /* 0x00000003000085a7 */ /* 0x000ea400080010ff */
[----:B--2---:R-:W-:Y:S05]  /*8400*/  @!P0 BRA `(.L_x_143) ;  /* 0xfffffffc00f08947 */ /* 0x004fea000383ffff */
[----:B------:R-:W-:Y:S05]  /*8410*/  BRA `(.L_x_144) ;  /* 0xffffffc000fc7947 */ /* 0x000fea000383ffff */
.L_x_80:
[----:B--2---:R2:W4:Y:S02]  /*8420*/  SYNCS.PHASECHK.TRANS64.TRYWAIT P0, [R0+URZ+0x90], R3 ;  /* 0x00009003000075a7 */ /* 0x00452400080011ff */
[----:B----4-:R-:W-:Y:S05]  /*8430*/  @!P0 NANOSLEEP.SYNCS 0x989680 ;  /* 0x009896800000895d */ /* 0x010fea0003900000 */
[----:B------:R-:W4:Y:S02]  /*8440*/  @!P0 SYNCS.PHASECHK.TRANS64 P0, [R0+URZ+0x90], R3 ;  /* 0x00009003000085a7 */ /* 0x000f2400080010ff */
[----:B----4-:R-:W-:Y:S05]  /*8450*/  @!P0 BRA `(.L_x_80) ;  /* 0xfffffffc00f08947 */ /* 0x010fea000383ffff */
[----:B------:R-:W-:Y:S05]  /*8460*/  BRA `(.L_x_145) ;  /* 0xffffffc400ec7947 */ /* 0x000fea000383ffff */
.L_x_90:
[----:B-1----:R1:W2:Y:S02]  /*8470*/  SYNCS.PHASECHK.TRANS64.TRYWAIT P0, [R0+URZ+0x60], R3 ;  /* 0x00006003000075a7 */ /* 0x0022a400080011ff */
[----:B--2---:R-:W-:Y:S05]  /*8480*/  @!P0 NANOSLEEP.SYNCS 0x989680 ;  /* 0x009896800000895d */ /* 0x004fea0003900000 */
[----:B------:R-:W2:Y:S02]  /*8490*/  @!P0 SYNCS.PHASECHK.TRANS64 P0, [R0+URZ+0x60], R3 ;  /* 0x00006003000085a7 */ /* 0x000ea400080010ff */
[----:B--2---:R-:W-:Y:S05]  /*84a0*/  @!P0 BRA `(.L_x_90) ;  /* 0xfffffffc00f08947 */ /* 0x004fea000383ffff */
[----:B------:R-:W-:Y:S05]  /*84b0*/  BRA `(.L_x_89) ;  /* 0xffffffd000ec7947 */ /* 0x000fea000383ffff */
.L_x_92:
[----:B-1----:R1:W4:Y:S02]  /*84c0*/  SYNCS.PHASECHK.TRANS64.TRYWAIT P1, [R160+URZ+0xb0], R9 ;  /* 0x0000b009a00075a7 */ /* 0x00232400080211ff */
[----:B----4-:R-:W-:Y:S05]  /*84d0*/  @!P1 NANOSLEEP.SYNCS 0x989680 ;  /* 0x009896800000995d */ /* 0x010fea0003900000 */
[----:B------:R-:W4:Y:S02]  /*84e0*/  @!P1 SYNCS.PHASECHK.TRANS64 P1, [R160+URZ+0xb0], R9 ;  /* 0x0000b009a00095a7 */ /* 0x000f2400080210ff */
[----:B----4-:R-:W-:Y:S05]  /*84f0*/  @!P1 BRA `(.L_x_92) ;  /* 0xfffffffc00f09947 */ /* 0x010fea000383ffff */
[----:B------:R-:W-:Y:S05]  /*8500*/  BRA `(.L_x_91) ;  /* 0xffffffd4009c7947 */ /* 0x000fea000383ffff */
        .weak           $__internal_0_$__cuda_sm10x_tcgen05_guardrail_trap_col_being_dealloced_not_returned_by_alloc
        .type           $__internal_0_$__cuda_sm10x_tcgen05_guardrail_trap_col_being_dealloced_not_returned_by_alloc,@function
        .size           $__internal_0_$__cuda_sm10x_tcgen05_guardrail_trap_col_being_dealloced_not_returned_by_alloc,($__internal_1_$__cuda_sm10x_tcgen05_guardrail_trap_phase_invalid_during_alloc - $__internal_0_$__cuda_sm10x_tcgen05_guardrail_trap_col_being_dealloced_not_returned_by_alloc)
$__internal_0_$__cuda_sm10x_tcgen05_guardrail_trap_col_being_dealloced_not_returned_by_alloc:
[----:B------:R-:W-:Y:S05]  /*8510*/  BPT.TRAP 0x1 ;  /* 0x000000040000795c */ /* 0x000fea0000300000 */
[----:B------:R-:W-:-:S04]  /*8520*/  HFMA2 R3, -RZ, RZ, 0, 0 ;  /* 0x00000000ff037431 */ /* 0x000fc800000001ff */
[----:B------:R-:W-:Y:S05]  /*8530*/  RET.REL.NODEC R2 `(_ZN7cutlass13device_kernelINS_4gemm6kernel13GemmUniversalIN4cute5tupleIJiiiiEEENS1_10collective13CollectiveMmaINS1_35MainloopSm100TmaUmmaWarpSpecializedILi6ELi2ELi4ENS5_IJNS4_1CILi1EEESB_SB_EEEEENS5_IJNSA_ILi64EEENSA_ILi160EEESE_EEENS_10bfloat16_tENS5_IJlSB_lEEESH_SI_NS4_8TiledMMAINS4_8MMA_AtomIJNS4_20SM100_MMA_F16BF16_SSISH_SH_fLi64ELi160ELNS4_4UMMA5MajorE0ELSN_0ELNSM_7ScaleInE0ELSO_0EEEEEENS4_6LayoutISC_NS5_IJNSA_ILi0EEESS_SS_EEEEENS5_IJNS4_10UnderscoreESV_SV_EEEEENS4_13SM90_TMA_LOADENS4_14ComposedLayoutINS4_7SwizzleILi3ELi4ELi3EEENS4_18smem_ptr_flag_bitsILi16EEENSR_INS5_IJNSA_ILi8EEESE_EEENS5_IJSE_SB_EEEEEEEvNS4_8identityESY_S18_vS19_EENS_8epilogue10collective18CollectiveEpilogueINS1B_23Sm100TmaWarpSpecializedILi2ELi1ELi80ELb1ELb0EEEJSG_NS5_IJNSR_ISE_SB_EENSR_ISF_SB_EEEEESH_SI_SH_SI_NS1B_6fusion15FusionCallbacksIS1F_NS1J_17LinearCombinationISH_fSH_fLNS_15FloatRoundStyleE2EEESG_S1I_JEEENS4_5SM1004TMEM4LOAD26SM100_TMEM_LOAD_16dp256b4xESY_NSZ_INS10_ILi2ELi4ELi3EEES13_NSR_INS5_IJS14_NSA_ILi32EEEEEENS5_IJS1U_SB_EEEEEEENS4_17SM75_U32x4_LDSM_NENS4_14SM90_TMA_STOREES1Y_NS4_17SM90_U32x4_STSM_NENS4_39AutoVectorizingCopyWithAssumedAlignmentILi128EEEEEEvvEEEEvNT_6ParamsE) ;  /* 0xffffff7802b07950 */ /* 0x000fea0003c3ffff */
        .weak           $__internal_1_$__cuda_sm10x_tcgen05_guardrail_trap_phase_invalid_during_alloc
        .type           $__internal_1_$__cuda_sm10x_tcgen05_guardrail_trap_phase_invalid_during_alloc,@function
        .size           $__internal_1_$__cuda_sm10x_tcgen05_guardrail_trap_phase_invalid_during_alloc,($__internal_2_$__cuda_sm10x_tcgen05_guardrail_trap_unallocated_columns_being_dealloced - $__internal_1_$__cuda_sm10x_tcgen05_guardrail_trap_phase_invalid_during_alloc)
$__internal_1_$__cuda_sm10x_tcgen05_guardrail_trap_phase_invalid_during_alloc:
[----:B------:R-:W-:Y:S05]  /*8540*/  BPT.TRAP 0x1 ;  /* 0x000000040000795c */ /* 0x000fea0000300000 */
[----:B------:R-:W-:-:S04]  /*8550*/  MOV R3, 0x0 ;  /* 0x0000000000037802 */ /* 0x000fc80000000f00 */
[----:B------:R-:W-:Y:S05]  /*8560*/  RET.REL.NODEC R2 `(_ZN7cutlass13device_kernelINS_4gemm6kernel13GemmUniversalIN4cute5tupleIJiiiiEEENS1_10collective13CollectiveMmaINS1_35MainloopSm100TmaUmmaWarpSpecializedILi6ELi2ELi4ENS5_IJNS4_1CILi1EEESB_SB_EEEEENS5_IJNSA_ILi64EEENSA_ILi160EEESE_EEENS_10bfloat16_tENS5_IJlSB_lEEESH_SI_NS4_8TiledMMAINS4_8MMA_AtomIJNS4_20SM100_MMA_F16BF16_SSISH_SH_fLi64ELi160ELNS4_4UMMA5MajorE0ELSN_0ELNSM_7ScaleInE0ELSO_0EEEEEENS4_6LayoutISC_NS5_IJNSA_ILi0EEESS_SS_EEEEENS5_IJNS4_10UnderscoreESV_SV_EEEEENS4_13SM90_TMA_LOADENS4_14ComposedLayoutINS4_7SwizzleILi3ELi4ELi3EEENS4_18smem_ptr_flag_bitsILi16EEENSR_INS5_IJNSA_ILi8EEESE_EEENS5_IJSE_SB_EEEEEEEvNS4_8identityESY_S18_vS19_EENS_8epilogue10collective18CollectiveEpilogueINS1B_23Sm100TmaWarpSpecializedILi2ELi1ELi80ELb1ELb0EEEJSG_NS5_IJNSR_ISE_SB_EENSR_ISF_SB_EEEEESH_SI_SH_SI_NS1B_6fusion15FusionCallbacksIS1F_NS1J_17LinearCombinationISH_fSH_fLNS_15FloatRoundStyleE2EEESG_S1I_JEEENS4_5SM1004TMEM4LOAD26SM100_TMEM_LOAD_16dp256b4xESY_NSZ_INS10_ILi2ELi4ELi3EEES13_NSR_INS5_IJS14_NSA_ILi32EEEEEENS5_IJS1U_SB_EEEEEEENS4_17SM75_U32x4_LDSM_NENS4_14SM90_TMA_STOREES1Y_NS4_17SM90_U32x4_STSM_NENS4_39AutoVectorizingCopyWithAssumedAlignmentILi128EEEEEEvvEEEEvNT_6ParamsE) ;  /* 0xffffff7802a47950 */ /* 0x000fea0003c3ffff */
        .weak           $__internal_2_$__cuda_sm10x_tcgen05_guardrail_trap_unallocated_columns_being_dealloced
        .type           $__internal_2_$__cuda_sm10x_tcgen05_guardrail_trap_unallocated_columns_being_dealloced,@function
        .size           $__internal_2_$__cuda_sm10x_tcgen05_guardrail_trap_unallocated_columns_being_dealloced,(.L_x_147 - $__internal_2_$__cuda_sm10x_tcgen05_guardrail_trap_unallocated_columns_being_dealloced)
$__internal_2_$__cuda_sm10x_tcgen05_guardrail_trap_unallocated_columns_being_dealloced:
[----:B------:R-:W-:Y:S05]  /*8570*/  BPT.TRAP 0x1 ;  /* 0x000000040000795c */ /* 0x000fea0000300000 */
[----:B------:R-:W-:-:S04]  /*8580*/  HFMA2 R3, -RZ, RZ, 0, 0 ;  /* 0x00000000ff037431 */ /* 0x000fc800000001ff */
[----:B------:R-:W-:Y:S05]  /*8590*/  RET.REL.NODEC R2 `(_ZN7cutlass13device_kernelINS_4gemm6kernel13GemmUniversalIN4cute5tupleIJiiiiEEENS1_10collective13CollectiveMmaINS1_35MainloopSm100TmaUmmaWarpSpecializedILi6ELi2ELi4ENS5_IJNS4_1CILi1EEESB_SB_EEEEENS5_IJNSA_ILi64EEENSA_ILi160EEESE_EEENS_10bfloat16_tENS5_IJlSB_lEEESH_SI_NS4_8TiledMMAINS4_8MMA_AtomIJNS4_20SM100_MMA_F16BF16_SSISH_SH_fLi64ELi160ELNS4_4UMMA5MajorE0ELSN_0ELNSM_7ScaleInE0ELSO_0EEEEEENS4_6LayoutISC_NS5_IJNSA_ILi0EEESS_SS_EEEEENS5_IJNS4_10UnderscoreESV_SV_EEEEENS4_13SM90_TMA_LOADENS4_14ComposedLayoutINS4_7SwizzleILi3ELi4ELi3EEENS4_18smem_ptr_flag_bitsILi16EEENSR_INS5_IJNSA_ILi8EEESE_EEENS5_IJSE_SB_EEEEEEEvNS4_8identityESY_S18_vS19_EENS_8epilogue10collective18CollectiveEpilogueINS1B_23Sm100TmaWarpSpecializedILi2ELi1ELi80ELb1ELb0EEEJSG_NS5_IJNSR_ISE_SB_EENSR_ISF_SB_EEEEESH_SI_SH_SI_NS1B_6fusion15FusionCallbacksIS1F_NS1J_17LinearCombinationISH_fSH_fLNS_15FloatRoundStyleE2EEESG_S1I_JEEENS4_5SM1004TMEM4LOAD26SM100_TMEM_LOAD_16dp256b4xESY_NSZ_INS10_ILi2ELi4ELi3EEES13_NSR_INS5_IJS14_NSA_ILi32EEEEEENS5_IJS1U_SB_EEEEEEENS4_17SM75_U32x4_LDSM_NENS4_14SM90_TMA_STOREES1Y_NS4_17SM90_U32x4_STSM_NENS4_39AutoVectorizingCopyWithAssumedAlignmentILi128EEEEEEvvEEEEvNT_6ParamsE) ;  /* 0xffffff7802987950 */ /* 0x000fea0003c3ffff */
.L_x_146:
[----:B------:R-:W-:-:S00]  /*85a0*/  BRA `(.L_x_146) ;  /* 0xfffffffc00fc7947 */ /* 0x000fc0000383ffff */
[----:B------:R-:W-:-:S00]  /*85b0*/  NOP ;  /* 0x0000000000007918 */ /* 0x000fc00000000000 */
        /* <DEDUP_REMOVED lines=12> */
.L_x_147:


//--------------------- .nv.global.init           --------------------------
	.section	.nv.global.init,"aw",@progbits
.nv.global.init:
	.type		$str$27,@object
	.size		$str$27,($str$28 - $str$27)
$str$27:
        /*0000*/ 	.byte	0x28, 0x61, 0x64, 0x64, 0x72, 0x65, 0x73, 0x73, 0x20, 0x26, 0x20, 0x6d, 0x61, 0x73, 0x6b, 0x29
        /*0010*/ 	.byte	0x20, 0x3d, 0x3d, 0x20, 0x30, 0x00
	.type		$str$28,@object
	.size		$str$28,($str$26 - $str$28)
$str$28:
        /*0016*/ 	.byte	0x2f, 0x74, 0x6d, 0x70, 0x2f, 0x63, 0x75, 0x74, 0x6c, 0x61, 0x73, 0x73, 0x5f, 0x73, 0x77, 0x65
        /*0026*/ 	.byte	0x65, 0x70, 0x5f, 0x73, 0x72, 0x63, 0x2f, 0x69, 0x6e, 0x63, 0x6c, 0x75, 0x64, 0x65, 0x2f, 0x63
        /*0036*/ 	.byte	0x75, 0x74, 0x65, 0x2f, 0x70, 0x6f, 0x69, 0x6e, 0x74, 0x65, 0x72, 0x5f, 0x66, 0x6c, 0x61, 0x67
        /*0046*/ 	.byte	0x67, 0x65, 0x64, 0x2e, 0x68, 0x70, 0x70, 0x00
	.type		$str$26,@object
	.size		$str$26,($str$25 - $str$26)
$str$26:
        /*004e*/ 	.byte	0x2f, 0x74, 0x6d, 0x70, 0x2f, 0x63, 0x75, 0x74, 0x6c, 0x61, 0x73, 0x73, 0x5f, 0x73, 0x77, 0x65
        /*005e*/ 	.byte	0x65, 0x70, 0x5f, 0x73, 0x72, 0x63, 0x2f, 0x69, 0x6e, 0x63, 0x6c, 0x75, 0x64, 0x65, 0x2f, 0x63
        /*006e*/ 	.byte	0x75, 0x74, 0x65, 0x2f, 0x61, 0x74, 0x6f, 0x6d, 0x2f, 0x63, 0x6f, 0x70, 0x79, 0x5f, 0x74, 0x72
        /*007e*/ 	.byte	0x61, 0x69, 0x74, 0x73, 0x5f, 0x73, 0x6d, 0x31, 0x30, 0x30, 0x2e, 0x68, 0x70, 0x70, 0x00
	.type		$str$25,@object
	.size		$str$25,(__unnamed_1 - $str$25)
$str$25:
        /*008d*/ 	.byte	0x28, 0x28, 0x75, 0x69, 0x6e, 0x74, 0x33, 0x32, 0x5f, 0x74, 0x28, 0x74, 0x68, 0x72, 0x65, 0x61
        /*009d*/ 	.byte	0x64, 0x49, 0x64, 0x78, 0x2e, 0x78, 0x29, 0x20, 0x2f, 0x20, 0x33, 0x32, 0x29, 0x20, 0x25, 0x20
        /*00ad*/ 	.byte	0x34, 0x29, 0x20, 0x3d, 0x3d, 0x20, 0x28, 0x28, 0x28, 0x74, 0x6d, 0x65, 0x6d, 0x5f, 0x61, 0x64
        /*00bd*/ 	.byte	0x64, 0x72, 0x20, 0x3e, 0x3e, 0x20, 0x31, 0x36, 0x29, 0x20, 0x2f, 0x20, 0x33, 0x32, 0x29, 0x20
        /*00cd*/ 	.byte	0x25, 0x20, 0x34, 0x29, 0x00
	.type		__unnamed_1,@object
	.size		__unnamed_1,(__unnamed_2 - __unnamed_1)
__unnamed_1:
        /*00d2*/ 	.byte	0x61, 0x75, 0x74, 0x6f, 0x20, 0x63, 0x75, 0x74, 0x65, 0x3a, 0x3a, 0x61, 0x73, 0x5f, 0x70, 0x6f
        /* <DEDUP_REMOVED lines=24> */
        /*0262*/ 	.byte	0x43, 0x3c, 0x31, 0x30, 0x32, 0x34, 0x30, 0x3e, 0x3e, 0x3e, 0x3e, 0x5d, 0x00
	.type		__unnamed_2,@object
	.size		__unnamed_2,(.L_2 - __unnamed_2)
__unnamed_2:
        /* <DEDUP_REMOVED lines=45> */
        /*053f*/ 	.byte	0x3e, 0x3e, 0x3e, 0x5d, 0x00
.L_2:


//--------------------- .nv.shared._ZN7cutlass13device_kernelINS_4gemm6kernel13GemmUniversalIN4cute5tupleIJiiiiEEENS1_10collective13CollectiveMmaINS1_35MainloopSm100TmaUmmaWarpSpecializedILi6ELi2ELi4ENS5_IJNS4_1CILi1EEESB_SB_EEEEENS5_IJNSA_ILi64EEENSA_ILi160EEESE_EEENS_10bfloat16_tENS5_IJlSB_lEEESH_SI_NS4_8TiledMMAINS4_8MMA_AtomIJNS4_20SM100_MMA_F16BF16_SSISH_SH_fLi64ELi160ELNS4_4UMMA5MajorE0ELSN_0ELNSM_7ScaleInE0ELSO_0EEEEEENS4_6LayoutISC_NS5_IJNSA_ILi0EEESS_SS_EEEEENS5_IJNS4_10UnderscoreESV_SV_EEEEENS4_13SM90_TMA_LOADENS4_14ComposedLayoutINS4_7SwizzleILi3ELi4ELi3EEENS4_18smem_ptr_flag_bitsILi16EEENSR_INS5_IJNSA_ILi8EEESE_EEENS5_IJSE_SB_EEEEEEEvNS4_8identityESY_S18_vS19_EENS_8epilogue10collective18CollectiveEpilogueINS1B_23Sm100TmaWarpSpecializedILi2ELi1ELi80ELb1ELb0EEEJSG_NS5_IJNSR_ISE_SB_EENSR_ISF_SB_EEEEESH_SI_SH_SI_NS1B_6fusion15FusionCallbacksIS1F_NS1J_17LinearCombinationISH_fSH_fLNS_15FloatRoundStyleE2EEESG_S1I_JEEENS4_5SM1004TMEM4LOAD26SM100_TMEM_LOAD_16dp256b4xESY_NSZ_INS10_ILi2ELi4ELi3EEES13_NSR_INS5_IJS14_NSA_ILi32EEEEEENS5_IJS1U_SB_EEEEEEENS4_17SM75_U32x4_LDSM_NENS4_14SM90_TMA_STOREES1Y_NS4_17SM90_U32x4_STSM_NENS4_39AutoVectorizingCopyWithAssumedAlignmentILi128EEEEEEvvEEEEvNT_6ParamsE --------------------------
	.section	.nv.shared._ZN7cutlass13device_kernelINS_4gemm6kernel13GemmUniversalIN4cute5tupleIJiiiiEEENS1_10collective13CollectiveMmaINS1_35MainloopSm100TmaUmmaWarpSpecializedILi6ELi2ELi4ENS5_IJNS4_1CILi1EEESB_SB_EEEEENS5_IJNSA_ILi64EEENSA_ILi160EEESE_EEENS_10bfloat16_tENS5_IJlSB_lEEESH_SI_NS4_8TiledMMAINS4_8MMA_AtomIJNS4_20SM100_MMA_F16BF16_SSISH_SH_fLi64ELi160ELNS4_4UMMA5MajorE0ELSN_0ELNSM_7ScaleInE0ELSO_0EEEEEENS4_6LayoutISC_NS5_IJNSA_ILi0EEESS_SS_EEEEENS5_IJNS4_10UnderscoreESV_SV_EEEEENS4_13SM90_TMA_LOADENS4_14ComposedLayoutINS4_7SwizzleILi3ELi4ELi3EEENS4_18smem_ptr_flag_bitsILi16EEENSR_INS5_IJNSA_ILi8EEESE_EEENS5_IJSE_SB_EEEEEEEvNS4_8identityESY_S18_vS19_EENS_8epilogue10collective18CollectiveEpilogueINS1B_23Sm100TmaWarpSpecializedILi2ELi1ELi80ELb1ELb0EEEJSG_NS5_IJNSR_ISE_SB_EENSR_ISF_SB_EEEEESH_SI_SH_SI_NS1B_6fusion15FusionCallbacksIS1F_NS1J_17LinearCombinationISH_fSH_fLNS_15FloatRoundStyleE2EEESG_S1I_JEEENS4_5SM1004TMEM4LOAD26SM100_TMEM_LOAD_16dp256b4xESY_NSZ_INS10_ILi2ELi4ELi3EEES13_NSR_INS5_IJS14_NSA_ILi32EEEEEENS5_IJS1U_SB_EEEEEEENS4_17SM75_U32x4_LDSM_NENS4_14SM90_TMA_STOREES1Y_NS4_17SM90_U32x4_STSM_NENS4_39AutoVectorizingCopyWithAssumedAlignmentILi128EEEEEEvvEEEEvNT_6ParamsE,"aw",@nobits
	.sectionflags	@""
	.align	16
	.zero		1024


//--------------------- .nv.shared.reserved.0     --------------------------
	.section	.nv.shared.reserved.0,"aw",@nobits
	.weak		__nv_reservedSMEM_offset_0_alias
	.size		__nv_reservedSMEM_offset_0_alias, 0, 64
	.other		__nv_reservedSMEM_offset_0_alias,@"STO_CUDA_RESERVED_SHARED STV_DEFAULT"
__nv_reservedSMEM_offset_0_alias:
	.zero		0
.nv.shared.reserved.0:
	.zero		64
	.weak		__nv_reservedSMEM_tcgen05_partition
	.type		__nv_reservedSMEM_tcgen05_partition,@object
	.size		__nv_reservedSMEM_tcgen05_partition,(.L_0 - __nv_reservedSMEM_tcgen05_partition)
__nv_reservedSMEM_tcgen05_partition:
	.zero		32
.L_0:


//--------------------- .nv.global                --------------------------
	.section	.nv.global,"aw",@nobits
.nv.global:
	.type		_ZN39_INTERNAL_8d50125d_4_k_cu_622b6d84_34674cute1_E,@object
	.size		_ZN39_INTERNAL_8d50125d_4_k_cu_622b6d84_34674cute1_E,(_ZN39_INTERNAL_8d50125d_4_k_cu_622b6d84_34674cuda3std3__45__cpo6cbeginE - _ZN39_INTERNAL_8d50125d_4_k_cu_622b6d84_34674cute1_E)
_ZN39_INTERNAL_8d50125d_4_k_cu_622b6d84_34674cute1_E:
	.zero		1
	.type		_ZN39_INTERNAL_8d50125d_4_k_cu_622b6d84_34674cuda3std3__45__cpo6cbeginE,@object
	.size		_ZN39_INTERNAL_8d50125d_4_k_cu_622b6d84_34674cuda3std3__45__cpo6cbeginE,(_ZN39_INTERNAL_8d50125d_4_k_cu_622b6d84_34674cuda3std3__48in_placeE - _ZN39_INTERNAL_8d50125d_4_k_cu_622b6d84_34674cuda3std3__45__cpo6cbeginE)
_ZN39_INTERNAL_8d50125d_4_k_cu_622b6d84_34674cuda3std3__45__cpo6cbeginE:
	.zero		1
	.type		_ZN39_INTERNAL_8d50125d_4_k_cu_622b6d84_34674cuda3std3__48in_placeE,@object
	.size		_ZN39_INTERNAL_8d50125d_4_k_cu_622b6d84_34674cuda3std3__48in_placeE,(_ZN39_INTERNAL_8d50125d_4_k_cu_622b6d84_34674cuda3std6ranges3__45__cpo9iter_moveE - _ZN39_INTERNAL_8d50125d_4_k_cu_622b6d84_34674cuda3std3__48in_placeE)
_ZN39_INTERNAL_8d50125d_4_k_cu_622b6d84_34674cuda3std3__48in_placeE:
	.zero		1
	.type		_ZN39_INTERNAL_8d50125d_4_k_cu_622b6d84_34674cuda3std6ranges3__45__cpo9iter_moveE,@object
	.size		_ZN39_INTERNAL_8d50125d_4_k_cu_622b6d84_34674cuda3std6ranges3__45__cpo9iter_moveE,(_ZN39_INTERNAL_8d50125d_4_k_cu_622b6d84_34674cuda3std3__45__cpo5beginE - _ZN39_INTERNAL_8d50125d_4_k_cu_622b6d84_34674cuda3std6ranges3__45__cpo9iter_moveE)
_ZN39_INTERNAL_8d50125d_4_k_cu_622b6d84_34674cuda3std6ranges3__45__cpo9iter_moveE:
	.zero		1
	.type		_ZN39_INTERNAL_8d50125d_4_k_cu_622b6d84_34674cuda3std3__45__cpo5beginE,@object
	.size		_ZN39_INTERNAL_8d50125d_4_k_cu_622b6d84_34674cuda3std3__45__cpo5beginE,(_ZN39_INTERNAL_8d50125d_4_k_cu_622b6d84_34674cuda3std3__441_GLOBAL__N__8d50125d_4_k_cu_622b6d84_34676ignoreE - _ZN39_INTERNAL_8d50125d_4_k_cu_622b6d84_34674cuda3std3__45__cpo5beginE)
_ZN39_INTERNAL_8d50125d_4_k_cu_622b6d84_34674cuda3std3__45__cpo5beginE:
	.zero		1
	.type		_ZN39_INTERNAL_8d50125d_4_k_cu_622b6d84_34674cuda3std3__441_GLOBAL__N__8d50125d_4_k_cu_622b6d84_34676ignoreE,@object
	.size		_ZN39_INTERNAL_8d50125d_4_k_cu_622b6d84_34674cuda3std3__441_GLOBAL__N__8d50125d_4_k_cu_622b6d84_34676ignoreE,(_ZN39_INTERNAL_8d50125d_4_k_cu_622b6d84_34674cute7productE - _ZN39_INTERNAL_8d50125d_4_k_cu_622b6d84_34674cuda3std3__441_GLOBAL__N__8d50125d_4_k_cu_622b6d84_34676ignoreE)
_ZN39_INTERNAL_8d50125d_4_k_cu_622b6d84_34674cuda3std3__441_GLOBAL__N__8d50125d_4_k_cu_622b6d84_34676ignoreE:
	.zero		1
	.type		_ZN39_INTERNAL_8d50125d_4_k_cu_622b6d84_34674cute7productE,@object
	.size		_ZN39_INTERNAL_8d50125d_4_k_cu_622b6d84_34674cute7productE,(_ZN39_INTERNAL_8d50125d_4_k_cu_622b6d84_34674cuda3std3__45__cpo3endE - _ZN39_INTERNAL_8d50125d_4_k_cu_622b6d84_34674cute7productE)
_ZN39_INTERNAL_8d50125d_4_k_cu_622b6d84_34674cute7productE:
	.zero		1
	.type		_ZN39_INTERNAL_8d50125d_4_k_cu_622b6d84_34674cuda3std3__45__cpo3endE,@object
	.size		_ZN39_INTERNAL_8d50125d_4_k_cu_622b6d84_34674cuda3std3__45__cpo3endE,(_ZN39_INTERNAL_8d50125d_4_k_cu_622b6d84_34674cuda3std3__419piecewise_constructE - _ZN39_INTERNAL_8d50125d_4_k_cu_622b6d84_34674cuda3std3__45__cpo3endE)
_ZN39_INTERNAL_8d50125d_4_k_cu_622b6d84_34674cuda3std3__45__cpo3endE:
	.zero		1
	.type		_ZN39_INTERNAL_8d50125d_4_k_cu_622b6d84_34674cuda3std3__419piecewise_constructE,@object
	.size		_ZN39_INTERNAL_8d50125d_4_k_cu_622b6d84_34674cuda3std3__419piecewise_constructE,(_ZN39_INTERNAL_8d50125d_4_k_cu_622b6d84_34674cuda3std3__45__cpo4cendE - _ZN39_INTERNAL_8d50125d_4_k_cu_622b6d84_34674cuda3std3__419piecewise_constructE)
_ZN39_INTERNAL_8d50125d_4_k_cu_622b6d84_34674cuda3std3__419piecewise_constructE:
	.zero		1
	.type		_ZN39_INTERNAL_8d50125d_4_k_cu_622b6d84_34674cuda3std3__45__cpo4cendE,@object
	.size		_ZN39_INTERNAL_8d50125d_4_k_cu_622b6d84_34674cuda3std3__45__cpo4cendE,(_ZN39_INTERNAL_8d50125d_4_k_cu_622b6d84_34674cuda3std6ranges3__45__cpo4swapE - _ZN39_INTERNAL_8d50125d_4_k_cu_622b6d84_34674cuda3std3__45__cpo4cendE)
_ZN39_INTERNAL_8d50125d_4_k_cu_622b6d84_34674cuda3std3__45__cpo4cendE:
	.zero		1
	.type		_ZN39_INTERNAL_8d50125d_4_k_cu_622b6d84_34674cuda3std6ranges3__45__cpo4swapE,@object
	.size		_ZN39_INTERNAL_8d50125d_4_k_cu_622b6d84_34674cuda3std6ranges3__45__cpo4swapE,(.L_10 - _ZN39_INTERNAL_8d50125d_4_k_cu_622b6d84_34674cuda3std6ranges3__45__cpo4swapE)
_ZN39_INTERNAL_8d50125d_4_k_cu_622b6d84_34674cuda3std6ranges3__45__cpo4swapE:
	.zero		1
.L_10:


//--------------------- .nv.constant0._ZN7cutlass13device_kernelINS_4gemm6kernel13GemmUniversalIN4cute5tupleIJiiiiEEENS1_10collective13CollectiveMmaINS1_35MainloopSm100TmaUmmaWarpSpecializedILi6ELi2ELi4ENS5_IJNS4_1CILi1EEESB_SB_EEEEENS5_IJNSA_ILi64EEENSA_ILi160EEESE_EEENS_10bfloat16_tENS5_IJlSB_lEEESH_SI_NS4_8TiledMMAINS4_8MMA_AtomIJNS4_20SM100_MMA_F16BF16_SSISH_SH_fLi64ELi160ELNS4_4UMMA5MajorE0ELSN_0ELNSM_7ScaleInE0ELSO_0EEEEEENS4_6LayoutISC_NS5_IJNSA_ILi0EEESS_SS_EEEEENS5_IJNS4_10UnderscoreESV_SV_EEEEENS4_13SM90_TMA_LOADENS4_14ComposedLayoutINS4_7SwizzleILi3ELi4ELi3EEENS4_18smem_ptr_flag_bitsILi16EEENSR_INS5_IJNSA_ILi8EEESE_EEENS5_IJSE_SB_EEEEEEEvNS4_8identityESY_S18_vS19_EENS_8epilogue10collective18CollectiveEpilogueINS1B_23Sm100TmaWarpSpecializedILi2ELi1ELi80ELb1ELb0EEEJSG_NS5_IJNSR_ISE_SB_EENSR_ISF_SB_EEEEESH_SI_SH_SI_NS1B_6fusion15FusionCallbacksIS1F_NS1J_17LinearCombinationISH_fSH_fLNS_15FloatRoundStyleE2EEESG_S1I_JEEENS4_5SM1004TMEM4LOAD26SM100_TMEM_LOAD_16dp256b4xESY_NSZ_INS10_ILi2ELi4ELi3EEES13_NSR_INS5_IJS14_NSA_ILi32EEEEEENS5_IJS1U_SB_EEEEEEENS4_17SM75_U32x4_LDSM_NENS4_14SM90_TMA_STOREES1Y_NS4_17SM90_U32x4_STSM_NENS4_39AutoVectorizingCopyWithAssumedAlignmentILi128EEEEEEvvEEEEvNT_6ParamsE --------------------------
	.section	.nv.constant0._ZN7cutlass13device_kernelINS_4gemm6kernel13GemmUniversalIN4cute5tupleIJiiiiEEENS1_10collective13CollectiveMmaINS1_35MainloopSm100TmaUmmaWarpSpecializedILi6ELi2ELi4ENS5_IJNS4_1CILi1EEESB_SB_EEEEENS5_IJNSA_ILi64EEENSA_ILi160EEESE_EEENS_10bfloat16_tENS5_IJlSB_lEEESH_SI_NS4_8TiledMMAINS4_8MMA_AtomIJNS4_20SM100_MMA_F16BF16_SSISH_SH_fLi64ELi160ELNS4_4UMMA5MajorE0ELSN_0ELNSM_7ScaleInE0ELSO_0EEEEEENS4_6LayoutISC_NS5_IJNSA_ILi0EEESS_SS_EEEEENS5_IJNS4_10UnderscoreESV_SV_EEEEENS4_13SM90_TMA_LOADENS4_14ComposedLayoutINS4_7SwizzleILi3ELi4ELi3EEENS4_18smem_ptr_flag_bitsILi16EEENSR_INS5_IJNSA_ILi8EEESE_EEENS5_IJSE_SB_EEEEEEEvNS4_8identityESY_S18_vS19_EENS_8epilogue10collective18CollectiveEpilogueINS1B_23Sm100TmaWarpSpecializedILi2ELi1ELi80ELb1ELb0EEEJSG_NS5_IJNSR_ISE_SB_EENSR_ISF_SB_EEEEESH_SI_SH_SI_NS1B_6fusion15FusionCallbacksIS1F_NS1J_17LinearCombinationISH_fSH_fLNS_15FloatRoundStyleE2EEESG_S1I_JEEENS4_5SM1004TMEM4LOAD26SM100_TMEM_LOAD_16dp256b4xESY_NSZ_INS10_ILi2ELi4ELi3EEES13_NSR_INS5_IJS14_NSA_ILi32EEEEEENS5_IJS1U_SB_EEEEEEENS4_17SM75_U32x4_LDSM_NENS4_14SM90_TMA_STOREES1Y_NS4_17SM90_U32x4_STSM_NENS4_39AutoVectorizingCopyWithAssumedAlignmentILi128EEEEEEvvEEEEvNT_6ParamsE,"a",@progbits
	.sectionflags	@""
	.align	4
.nv.constant0._ZN7cutlass13device_kernelINS_4gemm6kernel13GemmUniversalIN4cute5tupleIJiiiiEEENS1_10collective13CollectiveMmaINS1_35MainloopSm100TmaUmmaWarpSpecializedILi6ELi2ELi4ENS5_IJNS4_1CILi1EEESB_SB_EEEEENS5_IJNSA_ILi64EEENSA_ILi160EEESE_EEENS_10bfloat16_tENS5_IJlSB_lEEESH_SI_NS4_8TiledMMAINS4_8MMA_AtomIJNS4_20SM100_MMA_F16BF16_SSISH_SH_fLi64ELi160ELNS4_4UMMA5MajorE0ELSN_0ELNSM_7ScaleInE0ELSO_0EEEEEENS4_6LayoutISC_NS5_IJNSA_ILi0EEESS_SS_EEEEENS5_IJNS4_10UnderscoreESV_SV_EEEEENS4_13SM90_TMA_LOADENS4_14ComposedLayoutINS4_7SwizzleILi3ELi4ELi3EEENS4_18smem_ptr_flag_bitsILi16EEENSR_INS5_IJNSA_ILi8EEESE_EEENS5_IJSE_SB_EEEEEEEvNS4_8identityESY_S18_vS19_EENS_8epilogue10collective18CollectiveEpilogueINS1B_23Sm100TmaWarpSpecializedILi2ELi1ELi80ELb1ELb0EEEJSG_NS5_IJNSR_ISE_SB_EENSR_ISF_SB_EEEEESH_SI_SH_SI_NS1B_6fusion15FusionCallbacksIS1F_NS1J_17LinearCombinationISH_fSH_fLNS_15FloatRoundStyleE2EEESG_S1I_JEEENS4_5SM1004TMEM4LOAD26SM100_TMEM_LOAD_16dp256b4xESY_NSZ_INS10_ILi2ELi4ELi3EEES13_NSR_INS5_IJS14_NSA_ILi32EEEEEENS5_IJS1U_SB_EEEEEEENS4_17SM75_U32x4_LDSM_NENS4_14SM90_TMA_STOREES1Y_NS4_17SM90_U32x4_STSM_NENS4_39AutoVectorizingCopyWithAssumedAlignmentILi128EEEEEEvvEEEEvNT_6ParamsE:
	.zero		2944


//--------------------- SYMBOLS --------------------------

	.type		.nv.reservedSmem.offset0,@object
	.size		.nv.reservedSmem.offset0,0x4
	.type		.nv.reservedSmem.cap,@object
	.size		.nv.reservedSmem.cap,0x4
	.type		__assertfail,@function
